//
// Generated by NVIDIA NVVM Compiler
//
// Compiler Build ID: CL-36424714
// Cuda compilation tools, release 13.0, V13.0.88
// Based on NVVM 20.0.0
//

.version 9.0
.target sm_100
.address_size 64

	// .globl	_Z24interpolate_and_multiplyPfPs
.const .align 8 .b8 txfreq_rads[64];
.const .align 4 .b8 txphasedelay_rads[1024];
// _ZZ24interpolate_and_multiplyPfPsE11irf_samples has been demoted
// _ZZ24interpolate_and_multiplyPfPsE11qrf_samples has been demoted
.global .align 4 .b8 __cudart_i2opi_f[24] = {65, 144, 67, 60, 153, 149, 98, 219, 192, 221, 52, 245, 209, 87, 39, 252, 41, 21, 68, 78, 110, 131, 249, 162};

.visible .entry _Z24interpolate_and_multiplyPfPs(
	.param .u64 .ptr .align 1 _Z24interpolate_and_multiplyPfPs_param_0,
	.param .u64 .ptr .align 1 _Z24interpolate_and_multiplyPfPs_param_1
)
{
	.local .align 4 .b8 	__local_depot0[28];
	.reg .b64 	%SP;
	.reg .b64 	%SPL;
	.reg .pred 	%p<63>;
	.reg .b32 	%r<317>;
	.reg .b32 	%f<211>;
	.reg .b64 	%rd<137>;
	.reg .b64 	%fd<42>;
	// demoted variable
	.shared .align 4 .b8 _ZZ24interpolate_and_multiplyPfPsE11irf_samples[4096];
	// demoted variable
	.shared .align 4 .b8 _ZZ24interpolate_and_multiplyPfPsE11qrf_samples[4096];
	mov.u64 	%SPL, __local_depot0;
	ld.param.u64 	%rd47, [_Z24interpolate_and_multiplyPfPs_param_0];
	ld.param.u64 	%rd46, [_Z24interpolate_and_multiplyPfPs_param_1];
	cvta.to.global.u64 	%rd48, %rd47;
	add.u64 	%rd1, %SPL, 0;
	mov.u32 	%r101, %ctaid.x;
	shl.b32 	%r102, %r101, 1;
	mul.wide.u32 	%rd50, %r102, 4;
	add.s64 	%rd51, %rd48, %rd50;
	ld.global.f32 	%f55, [%rd51+8];
	ld.global.f32 	%f1, [%rd51];
	sub.f32 	%f56, %f55, %f1;
	mov.u32 	%r1, %ntid.x;
	cvt.rn.f32.u32 	%f57, %r1;
	div.rn.f32 	%f2, %f56, %f57;
	ld.global.f32 	%f58, [%rd51+12];
	ld.global.f32 	%f3, [%rd51+4];
	sub.f32 	%f59, %f58, %f3;
	div.rn.f32 	%f4, %f59, %f57;
	mul.lo.s32 	%r2, %r1, %r101;
	mov.u32 	%r3, %tid.x;
	add.s32 	%r103, %r2, %r3;
	cvt.rn.f64.u32 	%fd12, %r103;
	mov.u32 	%r4, %tid.y;
	mul.wide.u32 	%rd52, %r4, 8;
	mov.u64 	%rd53, txfreq_rads;
	add.s64 	%rd54, %rd53, %rd52;
	ld.const.f64 	%fd13, [%rd54];
	mul.f64 	%fd1, %fd13, %fd12;
	{
	.reg .b32 %temp; 
	mov.b64 	{%temp, %r104}, %fd1;
	}
	and.b32  	%r105, %r104, 2147483647;
	{
	.reg .b32 %temp; 
	mov.b64 	{%r106, %temp}, %fd1;
	}
	mov.f64 	%fd14, 0d401921FB54442D18;
	{
	.reg .b32 %temp; 
	mov.b64 	{%temp, %r107}, %fd14;
	}
	and.b32  	%r109, %r107, 2147483647;
	{
	.reg .b32 %temp; 
	mov.b64 	{%r110, %temp}, %fd14;
	}
	mov.b64 	%fd39, {%r106, %r105};
	mov.b64 	%fd40, {%r110, %r109};
	max.u32 	%r111, %r105, %r109;
	setp.lt.u32 	%p1, %r111, 2146435072;
	@%p1 bra 	$L__BB0_4;
	setp.num.f64 	%p17, %fd39, %fd39;
	setp.num.f64 	%p18, %fd40, %fd40;
	and.pred  	%p19, %p17, %p18;
	@%p19 bra 	$L__BB0_3;
	mov.f64 	%fd24, 0d401921FB54442D18;
	add.rn.f64 	%fd41, %fd1, %fd24;
	bra.uni 	$L__BB0_20;
$L__BB0_3:
	setp.eq.f64 	%p20, %fd39, 0d7FF0000000000000;
	selp.f64 	%fd41, 0dFFF8000000000000, %fd1, %p20;
	bra.uni 	$L__BB0_20;
$L__BB0_4:
	setp.eq.f64 	%p2, %fd40, 0d0000000000000000;
	mov.f64 	%fd41, 0dFFF8000000000000;
	@%p2 bra 	$L__BB0_20;
	setp.ltu.f64 	%p3, %fd39, %fd40;
	mov.f64 	%fd41, %fd1;
	@%p3 bra 	$L__BB0_20;
	{
	.reg .b32 %temp; 
	mov.b64 	{%temp, %r112}, %fd39;
	}
	shr.u32 	%r289, %r112, 20;
	{
	.reg .b32 %temp; 
	mov.b64 	{%temp, %r6}, %fd40;
	}
	shr.u32 	%r290, %r6, 20;
	setp.gt.u32 	%p4, %r112, 1048575;
	@%p4 bra 	$L__BB0_8;
	mul.f64 	%fd39, %fd39, 0d4350000000000000;
	{
	.reg .b32 %temp; 
	mov.b64 	{%temp, %r113}, %fd39;
	}
	shr.u32 	%r114, %r113, 20;
	add.s32 	%r115, %r289, %r114;
	add.s32 	%r289, %r115, -54;
$L__BB0_8:
	setp.gt.u32 	%p5, %r6, 1048575;
	@%p5 bra 	$L__BB0_10;
	mul.f64 	%fd40, %fd40, 0d4350000000000000;
	{
	.reg .b32 %temp; 
	mov.b64 	{%temp, %r116}, %fd40;
	}
	shr.u32 	%r117, %r116, 20;
	add.s32 	%r118, %r290, %r117;
	add.s32 	%r290, %r118, -54;
$L__BB0_10:
	mov.b64 	%rd56, %fd39;
	mov.b64 	%rd57, %fd40;
	and.b64  	%rd58, %rd56, 4503599627370495;
	or.b64  	%rd120, %rd58, 4503599627370496;
	and.b64  	%rd59, %rd57, 4503599627370495;
	or.b64  	%rd3, %rd59, 4503599627370496;
	sub.s32 	%r12, %r289, %r290;
	min.s32 	%r13, %r12, 0;
	add.s32 	%r119, %r290, %r13;
	sub.s32 	%r120, %r289, %r119;
	add.s32 	%r121, %r120, 1;
	and.b32  	%r14, %r121, 3;
	setp.eq.s32 	%p6, %r14, 0;
	mov.u32 	%r293, %r12;
	@%p6 bra 	$L__BB0_13;
	neg.s32 	%r291, %r14;
	mov.u32 	%r293, %r12;
$L__BB0_12:
	.pragma "nounroll";
	sub.s64 	%rd60, %rd120, %rd3;
	mov.b64 	%fd16, %rd60;
	{
	.reg .b32 %temp; 
	mov.b64 	{%temp, %r122}, %fd16;
	}
	setp.lt.s32 	%p7, %r122, 0;
	selp.b64 	%rd123, %rd120, %rd60, %p7;
	shl.b64 	%rd120, %rd123, 1;
	add.s32 	%r293, %r293, -1;
	add.s32 	%r291, %r291, 1;
	setp.ne.s32 	%p8, %r291, 0;
	@%p8 bra 	$L__BB0_12;
$L__BB0_13:
	sub.s32 	%r123, %r12, %r13;
	setp.lt.u32 	%p9, %r123, 3;
	@%p9 bra 	$L__BB0_15;
$L__BB0_14:
	sub.s64 	%rd61, %rd120, %rd3;
	mov.b64 	%fd17, %rd61;
	{
	.reg .b32 %temp; 
	mov.b64 	{%temp, %r124}, %fd17;
	}
	setp.lt.s32 	%p10, %r124, 0;
	selp.b64 	%rd62, %rd120, %rd61, %p10;
	shl.b64 	%rd63, %rd62, 1;
	sub.s64 	%rd64, %rd63, %rd3;
	mov.b64 	%fd18, %rd64;
	{
	.reg .b32 %temp; 
	mov.b64 	{%temp, %r125}, %fd18;
	}
	setp.lt.s32 	%p11, %r125, 0;
	selp.b64 	%rd65, %rd63, %rd64, %p11;
	shl.b64 	%rd66, %rd65, 1;
	sub.s64 	%rd67, %rd66, %rd3;
	mov.b64 	%fd19, %rd67;
	{
	.reg .b32 %temp; 
	mov.b64 	{%temp, %r126}, %fd19;
	}
	setp.lt.s32 	%p12, %r126, 0;
	selp.b64 	%rd68, %rd66, %rd67, %p12;
	shl.b64 	%rd69, %rd68, 1;
	sub.s64 	%rd70, %rd69, %rd3;
	mov.b64 	%fd20, %rd70;
	{
	.reg .b32 %temp; 
	mov.b64 	{%temp, %r127}, %fd20;
	}
	setp.lt.s32 	%p13, %r127, 0;
	selp.b64 	%rd123, %rd69, %rd70, %p13;
	shl.b64 	%rd120, %rd123, 1;
	add.s32 	%r22, %r293, -4;
	setp.gt.s32 	%p14, %r293, 3;
	mov.u32 	%r293, %r22;
	@%p14 bra 	$L__BB0_14;
$L__BB0_15:
	and.b64  	%rd13, %rd123, 9223372036854775807;
	setp.eq.s64 	%p15, %rd13, 0;
	mov.b64 	%rd124, 0;
	@%p15 bra 	$L__BB0_19;
	mov.b64 	%fd21, %rd13;
	mul.f64 	%fd22, %fd21, 0d4350000000000000;
	{
	.reg .b32 %temp; 
	mov.b64 	{%temp, %r128}, %fd22;
	}
	shr.u32 	%r129, %r128, 20;
	sub.s32 	%r130, 55, %r129;
	sub.s32 	%r23, %r290, %r130;
	shl.b64 	%rd14, %rd13, %r130;
	setp.gt.s32 	%p16, %r23, 0;
	@%p16 bra 	$L__BB0_18;
	sub.s32 	%r132, 1, %r23;
	shr.u64 	%rd124, %rd14, %r132;
	bra.uni 	$L__BB0_19;
$L__BB0_18:
	add.s32 	%r131, %r23, -1;
	cvt.u64.u32 	%rd72, %r131;
	shl.b64 	%rd73, %rd72, 52;
	add.s64 	%rd124, %rd73, %rd14;
$L__BB0_19:
	mov.b64 	%fd23, %rd124;
	copysign.f64 	%fd41, %fd1, %fd23;
$L__BB0_20:
	mov.u32 	%r24, %ctaid.y;
	cvt.rn.f32.u32 	%f60, %r24;
	mul.wide.u32 	%rd74, %r4, 4;
	mov.u64 	%rd75, txphasedelay_rads;
	add.s64 	%rd76, %rd75, %rd74;
	ld.const.f32 	%f61, [%rd76];
	mul.f32 	%f62, %f61, %f60;
	cvt.f64.f32 	%fd25, %f62;
	add.f64 	%fd26, %fd41, %fd25;
	cvt.rn.f32.f64 	%f5, %fd26;
	mad.lo.s32 	%r25, %r4, %r1, %r3;
	cvt.rn.f32.u32 	%f6, %r3;
	fma.rn.f32 	%f7, %f2, %f6, %f1;
	mul.f32 	%f63, %f5, 0f3F22F983;
	cvt.rni.s32.f32 	%r310, %f63;
	cvt.rn.f32.s32 	%f64, %r310;
	fma.rn.f32 	%f65, %f64, 0fBFC90FDA, %f5;
	fma.rn.f32 	%f66, %f64, 0fB3A22168, %f65;
	fma.rn.f32 	%f192, %f64, 0fA7C234C5, %f66;
	abs.f32 	%f9, %f5;
	setp.ltu.f32 	%p21, %f9, 0f47CE4780;
	mov.u32 	%r298, %r310;
	mov.f32 	%f189, %f192;
	@%p21 bra 	$L__BB0_28;
	setp.neu.f32 	%p22, %f9, 0f7F800000;
	@%p22 bra 	$L__BB0_23;
	mov.f32 	%f69, 0f00000000;
	mul.rn.f32 	%f189, %f5, %f69;
	mov.b32 	%r298, 0;
	bra.uni 	$L__BB0_28;
$L__BB0_23:
	mov.b32 	%r27, %f5;
	shl.b32 	%r134, %r27, 8;
	or.b32  	%r28, %r134, -2147483648;
	mov.b64 	%rd127, 0;
	mov.b32 	%r295, 0;
	mov.u64 	%rd125, __cudart_i2opi_f;
	mov.u64 	%rd126, %rd1;
$L__BB0_24:
	.pragma "nounroll";
	ld.global.nc.u32 	%r135, [%rd125];
	mad.wide.u32 	%rd79, %r135, %r28, %rd127;
	shr.u64 	%rd127, %rd79, 32;
	st.local.u32 	[%rd126], %rd79;
	add.s32 	%r295, %r295, 1;
	add.s64 	%rd126, %rd126, 4;
	add.s64 	%rd125, %rd125, 4;
	setp.ne.s32 	%p23, %r295, 6;
	@%p23 bra 	$L__BB0_24;
	shr.u32 	%r136, %r27, 23;
	st.local.u32 	[%rd1+24], %rd127;
	and.b32  	%r31, %r136, 31;
	and.b32  	%r137, %r136, 224;
	add.s32 	%r138, %r137, -128;
	shr.u32 	%r139, %r138, 5;
	mul.wide.u32 	%rd80, %r139, 4;
	sub.s64 	%rd24, %rd1, %rd80;
	ld.local.u32 	%r296, [%rd24+24];
	ld.local.u32 	%r297, [%rd24+20];
	setp.eq.s32 	%p24, %r31, 0;
	@%p24 bra 	$L__BB0_27;
	shf.l.wrap.b32 	%r296, %r297, %r296, %r31;
	ld.local.u32 	%r140, [%rd24+16];
	shf.l.wrap.b32 	%r297, %r140, %r297, %r31;
$L__BB0_27:
	shr.u32 	%r141, %r296, 30;
	shf.l.wrap.b32 	%r142, %r297, %r296, 2;
	shl.b32 	%r143, %r297, 2;
	shr.u32 	%r144, %r142, 31;
	add.s32 	%r145, %r144, %r141;
	neg.s32 	%r146, %r145;
	setp.lt.s32 	%p25, %r27, 0;
	selp.b32 	%r298, %r146, %r145, %p25;
	xor.b32  	%r147, %r142, %r27;
	shr.s32 	%r148, %r142, 31;
	xor.b32  	%r149, %r148, %r142;
	xor.b32  	%r150, %r148, %r143;
	cvt.u64.u32 	%rd81, %r149;
	shl.b64 	%rd82, %rd81, 32;
	cvt.u64.u32 	%rd83, %r150;
	or.b64  	%rd84, %rd82, %rd83;
	cvt.rn.f64.s64 	%fd27, %rd84;
	mul.f64 	%fd28, %fd27, 0d3BF921FB54442D19;
	cvt.rn.f32.f64 	%f67, %fd28;
	neg.f32 	%f68, %f67;
	setp.lt.s32 	%p26, %r147, 0;
	selp.f32 	%f189, %f68, %f67, %p26;
$L__BB0_28:
	setp.ltu.f32 	%p27, %f9, 0f47CE4780;
	add.s32 	%r152, %r298, 1;
	mul.rn.f32 	%f70, %f189, %f189;
	and.b32  	%r153, %r298, 1;
	setp.eq.b32 	%p28, %r153, 1;
	selp.f32 	%f71, %f189, 0f3F800000, %p28;
	fma.rn.f32 	%f72, %f70, %f71, 0f00000000;
	fma.rn.f32 	%f73, %f70, 0f37CBAC00, 0fBAB607ED;
	selp.f32 	%f74, 0fB94D4153, %f73, %p28;
	selp.f32 	%f75, 0f3C0885E4, 0f3D2AAABB, %p28;
	fma.rn.f32 	%f76, %f74, %f70, %f75;
	selp.f32 	%f77, 0fBE2AAAA8, 0fBEFFFFFF, %p28;
	fma.rn.f32 	%f78, %f76, %f70, %f77;
	fma.rn.f32 	%f79, %f78, %f72, %f71;
	and.b32  	%r154, %r152, 2;
	setp.eq.s32 	%p29, %r154, 0;
	mov.f32 	%f80, 0f00000000;
	sub.f32 	%f81, %f80, %f79;
	selp.f32 	%f13, %f79, %f81, %p29;
	fma.rn.f32 	%f14, %f4, %f6, %f3;
	mov.u32 	%r302, %r310;
	mov.f32 	%f190, %f192;
	@%p27 bra 	$L__BB0_36;
	setp.neu.f32 	%p30, %f9, 0f7F800000;
	@%p30 bra 	$L__BB0_31;
	mov.f32 	%f84, 0f00000000;
	mul.rn.f32 	%f190, %f5, %f84;
	mov.b32 	%r302, 0;
	bra.uni 	$L__BB0_36;
$L__BB0_31:
	mov.b32 	%r40, %f5;
	shl.b32 	%r156, %r40, 8;
	or.b32  	%r41, %r156, -2147483648;
	mov.b64 	%rd130, 0;
	mov.b32 	%r299, 0;
	mov.u64 	%rd128, __cudart_i2opi_f;
	mov.u64 	%rd129, %rd1;
$L__BB0_32:
	.pragma "nounroll";
	ld.global.nc.u32 	%r157, [%rd128];
	mad.wide.u32 	%rd87, %r157, %r41, %rd130;
	shr.u64 	%rd130, %rd87, 32;
	st.local.u32 	[%rd129], %rd87;
	add.s32 	%r299, %r299, 1;
	add.s64 	%rd129, %rd129, 4;
	add.s64 	%rd128, %rd128, 4;
	setp.ne.s32 	%p31, %r299, 6;
	@%p31 bra 	$L__BB0_32;
	shr.u32 	%r158, %r40, 23;
	st.local.u32 	[%rd1+24], %rd130;
	and.b32  	%r44, %r158, 31;
	and.b32  	%r159, %r158, 224;
	add.s32 	%r160, %r159, -128;
	shr.u32 	%r161, %r160, 5;
	mul.wide.u32 	%rd88, %r161, 4;
	sub.s64 	%rd31, %rd1, %rd88;
	ld.local.u32 	%r300, [%rd31+24];
	ld.local.u32 	%r301, [%rd31+20];
	setp.eq.s32 	%p32, %r44, 0;
	@%p32 bra 	$L__BB0_35;
	shf.l.wrap.b32 	%r300, %r301, %r300, %r44;
	ld.local.u32 	%r162, [%rd31+16];
	shf.l.wrap.b32 	%r301, %r162, %r301, %r44;
$L__BB0_35:
	shr.u32 	%r163, %r300, 30;
	shf.l.wrap.b32 	%r164, %r301, %r300, 2;
	shl.b32 	%r165, %r301, 2;
	shr.u32 	%r166, %r164, 31;
	add.s32 	%r167, %r166, %r163;
	neg.s32 	%r168, %r167;
	setp.lt.s32 	%p33, %r40, 0;
	selp.b32 	%r302, %r168, %r167, %p33;
	xor.b32  	%r169, %r164, %r40;
	shr.s32 	%r170, %r164, 31;
	xor.b32  	%r171, %r170, %r164;
	xor.b32  	%r172, %r170, %r165;
	cvt.u64.u32 	%rd89, %r171;
	shl.b64 	%rd90, %rd89, 32;
	cvt.u64.u32 	%rd91, %r172;
	or.b64  	%rd92, %rd90, %rd91;
	cvt.rn.f64.s64 	%fd29, %rd92;
	mul.f64 	%fd30, %fd29, 0d3BF921FB54442D19;
	cvt.rn.f32.f64 	%f82, %fd30;
	neg.f32 	%f83, %f82;
	setp.lt.s32 	%p34, %r169, 0;
	selp.f32 	%f190, %f83, %f82, %p34;
$L__BB0_36:
	setp.ltu.f32 	%p35, %f9, 0f47CE4780;
	mul.rn.f32 	%f85, %f190, %f190;
	and.b32  	%r174, %r302, 1;
	setp.eq.b32 	%p36, %r174, 1;
	selp.f32 	%f86, 0f3F800000, %f190, %p36;
	fma.rn.f32 	%f87, %f85, %f86, 0f00000000;
	fma.rn.f32 	%f88, %f85, 0f37CBAC00, 0fBAB607ED;
	selp.f32 	%f89, %f88, 0fB94D4153, %p36;
	selp.f32 	%f90, 0f3D2AAABB, 0f3C0885E4, %p36;
	fma.rn.f32 	%f91, %f89, %f85, %f90;
	selp.f32 	%f92, 0fBEFFFFFF, 0fBE2AAAA8, %p36;
	fma.rn.f32 	%f93, %f91, %f85, %f92;
	fma.rn.f32 	%f94, %f93, %f87, %f86;
	and.b32  	%r175, %r302, 2;
	setp.eq.s32 	%p37, %r175, 0;
	mov.f32 	%f95, 0f00000000;
	sub.f32 	%f96, %f95, %f94;
	selp.f32 	%f97, %f94, %f96, %p37;
	mul.f32 	%f98, %f14, %f97;
	mul.f32 	%f99, %f7, %f13;
	sub.f32 	%f100, %f99, %f98;
	shl.b32 	%r176, %r25, 2;
	mov.u32 	%r177, _ZZ24interpolate_and_multiplyPfPsE11irf_samples;
	add.s32 	%r178, %r177, %r176;
	st.shared.f32 	[%r178], %f100;
	mov.u32 	%r306, %r310;
	mov.f32 	%f191, %f192;
	@%p35 bra 	$L__BB0_44;
	setp.neu.f32 	%p38, %f9, 0f7F800000;
	@%p38 bra 	$L__BB0_39;
	mov.f32 	%f103, 0f00000000;
	mul.rn.f32 	%f191, %f5, %f103;
	mov.b32 	%r306, 0;
	bra.uni 	$L__BB0_44;
$L__BB0_39:
	mov.b32 	%r53, %f5;
	shl.b32 	%r180, %r53, 8;
	or.b32  	%r54, %r180, -2147483648;
	mov.b64 	%rd133, 0;
	mov.b32 	%r303, 0;
	mov.u64 	%rd131, __cudart_i2opi_f;
	mov.u64 	%rd132, %rd1;
$L__BB0_40:
	.pragma "nounroll";
	ld.global.nc.u32 	%r181, [%rd131];
	mad.wide.u32 	%rd95, %r181, %r54, %rd133;
	shr.u64 	%rd133, %rd95, 32;
	st.local.u32 	[%rd132], %rd95;
	add.s32 	%r303, %r303, 1;
	add.s64 	%rd132, %rd132, 4;
	add.s64 	%rd131, %rd131, 4;
	setp.ne.s32 	%p39, %r303, 6;
	@%p39 bra 	$L__BB0_40;
	shr.u32 	%r182, %r53, 23;
	st.local.u32 	[%rd1+24], %rd133;
	and.b32  	%r57, %r182, 31;
	and.b32  	%r183, %r182, 224;
	add.s32 	%r184, %r183, -128;
	shr.u32 	%r185, %r184, 5;
	mul.wide.u32 	%rd96, %r185, 4;
	sub.s64 	%rd38, %rd1, %rd96;
	ld.local.u32 	%r304, [%rd38+24];
	ld.local.u32 	%r305, [%rd38+20];
	setp.eq.s32 	%p40, %r57, 0;
	@%p40 bra 	$L__BB0_43;
	shf.l.wrap.b32 	%r304, %r305, %r304, %r57;
	ld.local.u32 	%r186, [%rd38+16];
	shf.l.wrap.b32 	%r305, %r186, %r305, %r57;
$L__BB0_43:
	shr.u32 	%r187, %r304, 30;
	shf.l.wrap.b32 	%r188, %r305, %r304, 2;
	shl.b32 	%r189, %r305, 2;
	shr.u32 	%r190, %r188, 31;
	add.s32 	%r191, %r190, %r187;
	neg.s32 	%r192, %r191;
	setp.lt.s32 	%p41, %r53, 0;
	selp.b32 	%r306, %r192, %r191, %p41;
	xor.b32  	%r193, %r188, %r53;
	shr.s32 	%r194, %r188, 31;
	xor.b32  	%r195, %r194, %r188;
	xor.b32  	%r196, %r194, %r189;
	cvt.u64.u32 	%rd97, %r195;
	shl.b64 	%rd98, %rd97, 32;
	cvt.u64.u32 	%rd99, %r196;
	or.b64  	%rd100, %rd98, %rd99;
	cvt.rn.f64.s64 	%fd31, %rd100;
	mul.f64 	%fd32, %fd31, 0d3BF921FB54442D19;
	cvt.rn.f32.f64 	%f101, %fd32;
	neg.f32 	%f102, %f101;
	setp.lt.s32 	%p42, %r193, 0;
	selp.f32 	%f191, %f102, %f101, %p42;
$L__BB0_44:
	setp.ltu.f32 	%p43, %f9, 0f47CE4780;
	mul.rn.f32 	%f104, %f191, %f191;
	and.b32  	%r198, %r306, 1;
	setp.eq.b32 	%p44, %r198, 1;
	selp.f32 	%f105, 0f3F800000, %f191, %p44;
	fma.rn.f32 	%f106, %f104, %f105, 0f00000000;
	fma.rn.f32 	%f107, %f104, 0f37CBAC00, 0fBAB607ED;
	selp.f32 	%f108, %f107, 0fB94D4153, %p44;
	selp.f32 	%f109, 0f3D2AAABB, 0f3C0885E4, %p44;
	fma.rn.f32 	%f110, %f108, %f104, %f109;
	selp.f32 	%f111, 0fBEFFFFFF, 0fBE2AAAA8, %p44;
	fma.rn.f32 	%f112, %f110, %f104, %f111;
	fma.rn.f32 	%f113, %f112, %f106, %f105;
	and.b32  	%r199, %r306, 2;
	setp.eq.s32 	%p45, %r199, 0;
	mov.f32 	%f114, 0f00000000;
	sub.f32 	%f115, %f114, %f113;
	selp.f32 	%f116, %f113, %f115, %p45;
	mul.f32 	%f21, %f7, %f116;
	@%p43 bra 	$L__BB0_52;
	setp.neu.f32 	%p46, %f9, 0f7F800000;
	@%p46 bra 	$L__BB0_47;
	mov.f32 	%f119, 0f00000000;
	mul.rn.f32 	%f192, %f5, %f119;
	mov.b32 	%r310, 0;
	bra.uni 	$L__BB0_52;
$L__BB0_47:
	mov.b32 	%r66, %f5;
	shl.b32 	%r201, %r66, 8;
	or.b32  	%r67, %r201, -2147483648;
	mov.b64 	%rd136, 0;
	mov.b32 	%r307, 0;
	mov.u64 	%rd134, __cudart_i2opi_f;
	mov.u64 	%rd135, %rd1;
$L__BB0_48:
	.pragma "nounroll";
	ld.global.nc.u32 	%r202, [%rd134];
	mad.wide.u32 	%rd103, %r202, %r67, %rd136;
	shr.u64 	%rd136, %rd103, 32;
	st.local.u32 	[%rd135], %rd103;
	add.s32 	%r307, %r307, 1;
	add.s64 	%rd135, %rd135, 4;
	add.s64 	%rd134, %rd134, 4;
	setp.ne.s32 	%p47, %r307, 6;
	@%p47 bra 	$L__BB0_48;
	shr.u32 	%r203, %r66, 23;
	st.local.u32 	[%rd1+24], %rd136;
	and.b32  	%r70, %r203, 31;
	and.b32  	%r204, %r203, 224;
	add.s32 	%r205, %r204, -128;
	shr.u32 	%r206, %r205, 5;
	mul.wide.u32 	%rd104, %r206, 4;
	sub.s64 	%rd45, %rd1, %rd104;
	ld.local.u32 	%r308, [%rd45+24];
	ld.local.u32 	%r309, [%rd45+20];
	setp.eq.s32 	%p48, %r70, 0;
	@%p48 bra 	$L__BB0_51;
	shf.l.wrap.b32 	%r308, %r309, %r308, %r70;
	ld.local.u32 	%r207, [%rd45+16];
	shf.l.wrap.b32 	%r309, %r207, %r309, %r70;
$L__BB0_51:
	shr.u32 	%r208, %r308, 30;
	shf.l.wrap.b32 	%r209, %r309, %r308, 2;
	shl.b32 	%r210, %r309, 2;
	shr.u32 	%r211, %r209, 31;
	add.s32 	%r212, %r211, %r208;
	neg.s32 	%r213, %r212;
	setp.lt.s32 	%p49, %r66, 0;
	selp.b32 	%r310, %r213, %r212, %p49;
	xor.b32  	%r214, %r209, %r66;
	shr.s32 	%r215, %r209, 31;
	xor.b32  	%r216, %r215, %r209;
	xor.b32  	%r217, %r215, %r210;
	cvt.u64.u32 	%rd105, %r216;
	shl.b64 	%rd106, %rd105, 32;
	cvt.u64.u32 	%rd107, %r217;
	or.b64  	%rd108, %rd106, %rd107;
	cvt.rn.f64.s64 	%fd33, %rd108;
	mul.f64 	%fd34, %fd33, 0d3BF921FB54442D19;
	cvt.rn.f32.f64 	%f117, %fd34;
	neg.f32 	%f118, %f117;
	setp.lt.s32 	%p50, %r214, 0;
	selp.f32 	%f192, %f118, %f117, %p50;
$L__BB0_52:
	add.s32 	%r219, %r310, 1;
	mul.rn.f32 	%f120, %f192, %f192;
	and.b32  	%r220, %r310, 1;
	setp.eq.b32 	%p51, %r220, 1;
	selp.f32 	%f121, %f192, 0f3F800000, %p51;
	fma.rn.f32 	%f122, %f120, %f121, 0f00000000;
	fma.rn.f32 	%f123, %f120, 0f37CBAC00, 0fBAB607ED;
	selp.f32 	%f124, 0fB94D4153, %f123, %p51;
	selp.f32 	%f125, 0f3C0885E4, 0f3D2AAABB, %p51;
	fma.rn.f32 	%f126, %f124, %f120, %f125;
	selp.f32 	%f127, 0fBE2AAAA8, 0fBEFFFFFF, %p51;
	fma.rn.f32 	%f128, %f126, %f120, %f127;
	fma.rn.f32 	%f129, %f128, %f122, %f121;
	and.b32  	%r221, %r219, 2;
	setp.eq.s32 	%p52, %r221, 0;
	mov.f32 	%f130, 0f00000000;
	sub.f32 	%f131, %f130, %f129;
	selp.f32 	%f132, %f129, %f131, %p52;
	fma.rn.f32 	%f133, %f14, %f132, %f21;
	mov.u32 	%r223, _ZZ24interpolate_and_multiplyPfPsE11qrf_samples;
	add.s32 	%r224, %r223, %r176;
	st.shared.f32 	[%r224], %f133;
	bar.sync 	0;
	setp.ne.s32 	%p53, %r4, 0;
	@%p53 bra 	$L__BB0_69;
	mov.u32 	%r79, %ntid.y;
	setp.gt.u32 	%p54, %r79, 1;
	@%p54 bra 	$L__BB0_55;
	shl.b32 	%r225, %r3, 2;
	add.s32 	%r227, %r177, %r225;
	ld.shared.f32 	%f207, [%r227];
	add.s32 	%r229, %r223, %r225;
	ld.shared.f32 	%f208, [%r229];
	bra.uni 	$L__BB0_68;
$L__BB0_55:
	shl.b32 	%r231, %r3, 2;
	add.s32 	%r80, %r177, %r231;
	add.s32 	%r81, %r223, %r231;
	ld.shared.f32 	%f207, [%r80];
	ld.shared.f32 	%f208, [%r81];
	add.s32 	%r82, %r79, -1;
	add.s32 	%r234, %r79, -2;
	and.b32  	%r83, %r82, 7;
	setp.lt.u32 	%p55, %r234, 7;
	mov.b32 	%r315, 1;
	@%p55 bra 	$L__BB0_59;
	and.b32  	%r236, %r82, -8;
	neg.s32 	%r313, %r236;
	shl.b32 	%r85, %r1, 2;
	add.s32 	%r311, %r85, %r231;
	shl.b32 	%r87, %r1, 5;
	mov.b32 	%r312, 0;
$L__BB0_57:
	.pragma "nounroll";
	add.s32 	%r239, %r177, %r311;
	ld.shared.f32 	%f135, [%r239];
	add.f32 	%f136, %f135, %f207;
	add.s32 	%r241, %r223, %r311;
	ld.shared.f32 	%f137, [%r241];
	add.f32 	%f138, %f137, %f208;
	add.s32 	%r242, %r239, %r85;
	ld.shared.f32 	%f139, [%r242];
	add.f32 	%f140, %f139, %f136;
	add.s32 	%r243, %r241, %r85;
	ld.shared.f32 	%f141, [%r243];
	add.f32 	%f142, %f141, %f138;
	add.s32 	%r244, %r242, %r85;
	ld.shared.f32 	%f143, [%r244];
	add.f32 	%f144, %f143, %f140;
	add.s32 	%r245, %r243, %r85;
	ld.shared.f32 	%f145, [%r245];
	add.f32 	%f146, %f145, %f142;
	add.s32 	%r246, %r244, %r85;
	ld.shared.f32 	%f147, [%r246];
	add.f32 	%f148, %f147, %f144;
	add.s32 	%r247, %r245, %r85;
	ld.shared.f32 	%f149, [%r247];
	add.f32 	%f150, %f149, %f146;
	add.s32 	%r248, %r246, %r85;
	ld.shared.f32 	%f151, [%r248];
	add.f32 	%f152, %f151, %f148;
	add.s32 	%r249, %r247, %r85;
	ld.shared.f32 	%f153, [%r249];
	add.f32 	%f154, %f153, %f150;
	add.s32 	%r250, %r248, %r85;
	ld.shared.f32 	%f155, [%r250];
	add.f32 	%f156, %f155, %f152;
	add.s32 	%r251, %r249, %r85;
	ld.shared.f32 	%f157, [%r251];
	add.f32 	%f158, %f157, %f154;
	add.s32 	%r252, %r250, %r85;
	ld.shared.f32 	%f159, [%r252];
	add.f32 	%f160, %f159, %f156;
	add.s32 	%r253, %r251, %r85;
	ld.shared.f32 	%f161, [%r253];
	add.f32 	%f162, %f161, %f158;
	add.s32 	%r254, %r252, %r85;
	ld.shared.f32 	%f163, [%r254];
	add.f32 	%f207, %f163, %f160;
	add.s32 	%r255, %r253, %r85;
	ld.shared.f32 	%f164, [%r255];
	add.f32 	%f208, %f164, %f162;
	add.s32 	%r313, %r313, 8;
	add.s32 	%r312, %r312, 8;
	add.s32 	%r311, %r311, %r87;
	setp.ne.s32 	%p56, %r313, 0;
	@%p56 bra 	$L__BB0_57;
	add.s32 	%r315, %r312, 1;
$L__BB0_59:
	setp.eq.s32 	%p57, %r83, 0;
	@%p57 bra 	$L__BB0_67;
	and.b32  	%r96, %r82, 3;
	setp.lt.u32 	%p58, %r83, 4;
	@%p58 bra 	$L__BB0_62;
	mul.lo.s32 	%r256, %r315, %r1;
	shl.b32 	%r257, %r256, 2;
	add.s32 	%r258, %r80, %r257;
	ld.shared.f32 	%f166, [%r258];
	add.f32 	%f167, %f166, %f207;
	add.s32 	%r259, %r81, %r257;
	ld.shared.f32 	%f168, [%r259];
	add.f32 	%f169, %f168, %f208;
	shl.b32 	%r260, %r1, 2;
	add.s32 	%r261, %r258, %r260;
	ld.shared.f32 	%f170, [%r261];
	add.f32 	%f171, %f170, %f167;
	add.s32 	%r262, %r259, %r260;
	ld.shared.f32 	%f172, [%r262];
	add.f32 	%f173, %f172, %f169;
	add.s32 	%r263, %r261, %r260;
	ld.shared.f32 	%f174, [%r263];
	add.f32 	%f175, %f174, %f171;
	add.s32 	%r264, %r262, %r260;
	ld.shared.f32 	%f176, [%r264];
	add.f32 	%f177, %f176, %f173;
	add.s32 	%r265, %r263, %r260;
	ld.shared.f32 	%f178, [%r265];
	add.f32 	%f207, %f178, %f175;
	add.s32 	%r266, %r264, %r260;
	ld.shared.f32 	%f179, [%r266];
	add.f32 	%f208, %f179, %f177;
	add.s32 	%r315, %r315, 4;
$L__BB0_62:
	setp.eq.s32 	%p59, %r96, 0;
	@%p59 bra 	$L__BB0_67;
	setp.eq.s32 	%p60, %r96, 1;
	@%p60 bra 	$L__BB0_65;
	mul.lo.s32 	%r267, %r315, %r1;
	shl.b32 	%r268, %r267, 2;
	add.s32 	%r269, %r80, %r268;
	ld.shared.f32 	%f181, [%r269];
	add.f32 	%f182, %f181, %f207;
	add.s32 	%r270, %r81, %r268;
	ld.shared.f32 	%f183, [%r270];
	add.f32 	%f184, %f183, %f208;
	shl.b32 	%r271, %r1, 2;
	add.s32 	%r272, %r269, %r271;
	ld.shared.f32 	%f185, [%r272];
	add.f32 	%f207, %f185, %f182;
	add.s32 	%r273, %r270, %r271;
	ld.shared.f32 	%f186, [%r273];
	add.f32 	%f208, %f186, %f184;
	add.s32 	%r315, %r315, 2;
$L__BB0_65:
	and.b32  	%r274, %r82, 1;
	setp.eq.b32 	%p61, %r274, 1;
	not.pred 	%p62, %p61;
	@%p62 bra 	$L__BB0_67;
	mul.lo.s32 	%r275, %r315, %r1;
	shl.b32 	%r276, %r275, 2;
	add.s32 	%r277, %r80, %r276;
	ld.shared.f32 	%f187, [%r277];
	add.f32 	%f207, %f187, %f207;
	add.s32 	%r278, %r81, %r276;
	ld.shared.f32 	%f188, [%r278];
	add.f32 	%f208, %f188, %f208;
$L__BB0_67:
	st.shared.f32 	[%r80], %f207;
	st.shared.f32 	[%r81], %f208;
$L__BB0_68:
	mov.u32 	%r279, %nctaid.x;
	cvt.f64.f32 	%fd35, %f207;
	mul.f64 	%fd36, %fd35, 0d40DE666666666666;
	cvt.rzi.s32.f64 	%r280, %fd36;
	cvta.to.global.u64 	%rd109, %rd46;
	cvt.u64.u32 	%rd110, %r2;
	cvt.u64.u32 	%rd111, %r3;
	add.s64 	%rd112, %rd110, %rd111;
	mov.u32 	%r281, %ctaid.z;
	mul.lo.s32 	%r282, %r1, %r279;
	mul.lo.s32 	%r283, %r282, %r281;
	cvt.u64.u32 	%rd113, %r283;
	add.s64 	%rd114, %rd112, %rd113;
	mov.u32 	%r284, %nctaid.z;
	mul.lo.s32 	%r285, %r24, %r1;
	mul.lo.s32 	%r286, %r285, %r284;
	mul.lo.s32 	%r287, %r286, %r279;
	cvt.u64.u32 	%rd115, %r287;
	add.s64 	%rd116, %rd114, %rd115;
	shl.b64 	%rd117, %rd116, 1;
	add.s64 	%rd118, %rd109, %rd117;
	st.global.u16 	[%rd118], %r280;
	cvt.f64.f32 	%fd37, %f208;
	mul.f64 	%fd38, %fd37, 0d40DE666666666666;
	cvt.rzi.s32.f64 	%r288, %fd38;
	st.global.u16 	[%rd118+2], %r288;
$L__BB0_69:
	ret;

}


// ===== COMPILED SASS (sm_100) =====

	.target	sm_100

	.elftype	@"ET_EXEC"


//--------------------- .note.nv.tkinfo           --------------------------
	.section	.note.nv.tkinfo,"",@"SHT_NOTE"
	.sectionflags	@"SHF_NOTE_NV_TKINFO"
	.tkinfo
        /*0018*/ 	.word	0x00000002
        /*0030*/ 	.string	""
        /*0030*/ 	.string	"ptxas"
        /*0030*/ 	.string	"Cuda compilation tools, release 13.0, V13.0.88"
        /*0030*/ 	.string	"Build cuda_13.0.r13.0/compiler.36424714_0"
        /*0030*/ 	.string	"-arch sm_100 -m 64 "



//--------------------- .note.nv.cuinfo           --------------------------
	.section	.note.nv.cuinfo,"",@"SHT_NOTE"
	.sectionflags	@"SHF_NOTE_NV_CUINFO"
        /*0018*/ 	.short	0x0002
        /*001a*/ 	.short	0x0064
        /*001c*/ 	.short	0x0082
	.zero		2


//--------------------- .nv.info                  --------------------------
	.section	.nv.info,"",@"SHT_CUDA_INFO"
	.align	4


	//----- nvinfo : EIATTR_REGCOUNT
	.align		4
        /*0000*/ 	.byte	0x04, 0x2f
        /*0002*/ 	.short	(.L_4 - .L_3)
	.align		4
.L_3:
        /*0004*/ 	.word	index@(_Z24interpolate_and_multiplyPfPs)
        /*0008*/ 	.word	0x0000001d


	//----- nvinfo : EIATTR_FRAME_SIZE
	.align		4
.L_4:
        /*000c*/ 	.byte	0x04, 0x11
        /*000e*/ 	.short	(.L_6 - .L_5)
	.align		4
.L_5:
        /*0010*/ 	.word	index@($__internal_0_$__cuda_sm3x_div_rn_noftz_f32_slowpath)
        /*0014*/ 	.word	0x00000000


	//----- nvinfo : EIATTR_FRAME_SIZE
	.align		4
.L_6:
        /*0018*/ 	.byte	0x04, 0x11
        /*001a*/ 	.short	(.L_8 - .L_7)
	.align		4
.L_7:
        /*001c*/ 	.word	index@(_Z24interpolate_and_multiplyPfPs)
        /*0020*/ 	.word	0x00000000


	//----- nvinfo : EIATTR_MIN_STACK_SIZE
	.align		4
.L_8:
        /*0024*/ 	.byte	0x04, 0x12
        /*0026*/ 	.short	(.L_10 - .L_9)
	.align		4
.L_9:
        /*0028*/ 	.word	index@(_Z24interpolate_and_multiplyPfPs)
        /*002c*/ 	.word	0x00000000
.L_10:


//--------------------- .nv.compat                --------------------------
	.section	.nv.compat,"",@"SHT_CUDA_COMPAT_INFO"
	.align	4
        /*0000*/ 	.byte	0x02, 0x09, 0x00, 0x00, 0x02, 0x02, 0x01, 0x00, 0x02, 0x05, 0x05, 0x00, 0x03, 0x07, 0x01, 0x01
        /*0010*/ 	.byte	0x02, 0x03, 0x00, 0x00, 0x02, 0x06, 0x01, 0x00, 0x04, 0x0b, 0x08, 0x00, 0x01, 0x00, 0x00, 0x00
        /*0020*/ 	.byte	0x00, 0x00, 0x00, 0x00


//--------------------- .nv.info._Z24interpolate_and_multiplyPfPs --------------------------
	.section	.nv.info._Z24interpolate_and_multiplyPfPs,"",@"SHT_CUDA_INFO"
	.sectionflags	@""
	.align	4


	//----- nvinfo : EIATTR_CUDA_API_VERSION
	.align		4
        /*0000*/ 	.byte	0x04, 0x37
        /*0002*/ 	.short	(.L_12 - .L_11)
.L_11:
        /*0004*/ 	.word	0x00000082


	//----- nvinfo : EIATTR_KPARAM_INFO
	.align		4
.L_12:
        /*0008*/ 	.byte	0x04, 0x17
        /*000a*/ 	.short	(.L_14 - .L_13)
.L_13:
        /*000c*/ 	.word	0x00000000
        /*0010*/ 	.short	0x0001
        /*0012*/ 	.short	0x0008
        /*0014*/ 	.byte	0x00, 0xf5, 0x21, 0x00


	//----- nvinfo : EIATTR_KPARAM_INFO
	.align		4
.L_14:
        /*0018*/ 	.byte	0x04, 0x17
        /*001a*/ 	.short	(.L_16 - .L_15)
.L_15:
        /*001c*/ 	.word	0x00000000
        /*0020*/ 	.short	0x0000
        /*0022*/ 	.short	0x0000
        /*0024*/ 	.byte	0x00, 0xf5, 0x21, 0x00


	//----- nvinfo : EIATTR_SPARSE_MMA_MASK
	.align		4
.L_16:
        /*0028*/ 	.byte	0x03, 0x50
        /*002a*/ 	.short	0x0000


	//----- nvinfo : EIATTR_MAXREG_COUNT
	.align		4
        /*002c*/ 	.byte	0x03, 0x1b
        /*002e*/ 	.short	0x00ff


	//----- nvinfo : EIATTR_NUM_BARRIERS
	.align		4
        /*0030*/ 	.byte	0x02, 0x4c
        /*0032*/ 	.byte	0x01
	.zero		1


	//----- nvinfo : EIATTR_MERCURY_ISA_VERSION
	.align		4
        /*0034*/ 	.byte	0x03, 0x5f
        /*0036*/ 	.short	0x0101


	//----- nvinfo : EIATTR_VRC_CTA_INIT_COUNT
	.align		4
        /*0038*/ 	.byte	0x02, 0x4a
	.zero		1
	.zero		1


	//----- nvinfo : EIATTR_EXIT_INSTR_OFFSETS
	.align		4
        /*003c*/ 	.byte	0x04, 0x1c
        /*003e*/ 	.short	(.L_18 - .L_17)


	//   ....[0]....
.L_17:
        /*0040*/ 	.word	0x000029a0


	//   ....[1]....
        /*0044*/ 	.word	0x000033f0


	//----- nvinfo : EIATTR_CRS_STACK_SIZE
	.align		4
.L_18:
        /*0048*/ 	.byte	0x04, 0x1e
        /*004a*/ 	.short	(.L_20 - .L_19)
.L_19:
        /*004c*/ 	.word	0x00000000


	//----- nvinfo : EIATTR_CBANK_PARAM_SIZE
	.align		4
.L_20:
        /*0050*/ 	.byte	0x03, 0x19
        /*0052*/ 	.short	0x0010


	//----- nvinfo : EIATTR_PARAM_CBANK
	.align		4
        /*0054*/ 	.byte	0x04, 0x0a
        /*0056*/ 	.short	(.L_22 - .L_21)
	.align		4
.L_21:
        /*0058*/ 	.word	index@(.nv.constant0._Z24interpolate_and_multiplyPfPs)
        /*005c*/ 	.short	0x0380
        /*005e*/ 	.short	0x0010


	//----- nvinfo : EIATTR_SW_WAR
	.align		4
.L_22:
        /*0060*/ 	.byte	0x04, 0x36
        /*0062*/ 	.short	(.L_24 - .L_23)
.L_23:
        /*0064*/ 	.word	0x00000008
.L_24:


//--------------------- .nv.callgraph             --------------------------
	.section	.nv.callgraph,"",@"SHT_CUDA_CALLGRAPH"
	.align	4
	.sectionentsize	8
	.align		4
        /*0000*/ 	.word	0x00000000
	.align		4
        /*0004*/ 	.word	0xffffffff
	.align		4
        /*0008*/ 	.word	0x00000000
	.align		4
        /*000c*/ 	.word	0xfffffffe
	.align		4
        /*0010*/ 	.word	0x00000000
	.align		4
        /*0014*/ 	.word	0xfffffffd
	.align		4
        /*0018*/ 	.word	0x00000000
	.align		4
        /*001c*/ 	.word	0xfffffffc


//--------------------- .nv.constant3             --------------------------
	.section	.nv.constant3,"a",@progbits
	.align	8
.nv.constant3:
	.type		txfreq_rads,@object
	.size		txfreq_rads,(txphasedelay_rads - txfreq_rads)
txfreq_rads:
	.zero		64
	.type		txphasedelay_rads,@object
	.size		txphasedelay_rads,(.L_1 - txphasedelay_rads)
txphasedelay_rads:
	.zero		1024
.L_1:


//--------------------- .nv.constant4             --------------------------
	.section	.nv.constant4,"a",@progbits
	.align	8
	.align		8
.nv.constant4:
        /*0000*/ 	.dword	__cudart_i2opi_f


//--------------------- .text._Z24interpolate_and_multiplyPfPs --------------------------
	.section	.text._Z24interpolate_and_multiplyPfPs,"ax",@progbits
	.align	128
        .global         _Z24interpolate_and_multiplyPfPs
        .type           _Z24interpolate_and_multiplyPfPs,@function
        .size           _Z24interpolate_and_multiplyPfPs,(.L_x_49 - _Z24interpolate_and_multiplyPfPs)
        .other          _Z24interpolate_and_multiplyPfPs,@"STO_CUDA_ENTRY STV_DEFAULT"
_Z24interpolate_and_multiplyPfPs:
.text._Z24interpolate_and_multiplyPfPs:
[----:B------:R-:W-:Y:S01]  /*0000*/  LDC R1, c[0x0][0x37c] ;  /* 0x0000df00ff017b82 */ /* 0x000fe20000000800 */
[----:B------:R-:W0:Y:S07]  /*0010*/  S2R R2, SR_CTAID.X ;  /* 0x0000000000027919 */ /* 0x000e2e0000002500 */
[----:B------:R-:W1:Y:S01]  /*0020*/  LDC.64 R4, c[0x0][0x380] ;  /* 0x0000e000ff047b82 */ /* 0x000e620000000a00 */
[----:B------:R-:W2:Y:S01]  /*0030*/  LDCU.64 UR8, c[0x0][0x358] ;  /* 0x00006b00ff0877ac */ /* 0x000ea20008000a00 */
[----:B0-----:R-:W-:-:S04]  /*0040*/  IMAD.SHL.U32 R3, R2, 0x2, RZ ;  /* 0x0000000202037824 */ /* 0x001fc800078e00ff */
[----:B-1----:R-:W-:-:S05]  /*0050*/  IMAD.WIDE.U32 R4, R3, 0x4, R4 ;  /* 0x0000000403047825 */ /* 0x002fca00078e0004 */
[----:B--2---:R-:W2:Y:S04]  /*0060*/  LDG.E R0, desc[UR8][R4.64+0x8] ;  /* 0x0000080804007981 */ /* 0x004ea8000c1e1900 */
[----:B------:R-:W2:Y:S01]  /*0070*/  LDG.E R7, desc[UR8][R4.64] ;  /* 0x0000000804077981 */ /* 0x000ea2000c1e1900 */
[----:B------:R-:W0:Y:S02]  /*0080*/  LDCU UR10, c[0x0][0x360] ;  /* 0x00006c00ff0a77ac */ /* 0x000e240008000800 */
[----:B0-----:R-:W-:-:S04]  /*0090*/  I2FP.F32.U32 R3, UR10 ;  /* 0x0000000a00037c45 */ /* 0x001fc80008201000 */
[----:B------:R-:W0:Y:S02]  /*00a0*/  MUFU.RCP R6, R3 ;  /* 0x0000000300067308 */ /* 0x000e240000001000 */
[----:B0-----:R-:W-:-:S04]  /*00b0*/  FFMA R9, -R3, R6, 1 ;  /* 0x3f80000003097423 */ /* 0x001fc80000000106 */
[----:B------:R-:W-:Y:S01]  /*00c0*/  FFMA R9, R6, R9, R6 ;  /* 0x0000000906097223 */ /* 0x000fe20000000006 */
[----:B--2---:R-:W-:-:S04]  /*00d0*/  FADD R0, R0, -R7 ;  /* 0x8000000700007221 */ /* 0x004fc80000000000 */
[----:B------:R-:W0:Y:S01]  /*00e0*/  FCHK P0, R0, R3 ;  /* 0x0000000300007302 */ /* 0x000e220000000000 */
[----:B------:R-:W-:-:S04]  /*00f0*/  FFMA R6, R0, R9, RZ ;  /* 0x0000000900067223 */ /* 0x000fc800000000ff */
[----:B------:R-:W-:-:S04]  /*0100*/  FFMA R8, -R3, R6, R0 ;  /* 0x0000000603087223 */ /* 0x000fc80000000100 */
[----:B------:R-:W-:Y:S01]  /*0110*/  FFMA R6, R9, R8, R6 ;  /* 0x0000000809067223 */ /* 0x000fe20000000006 */
[----:B0-----:R-:W-:Y:S06]  /*0120*/  @!P0 BRA `(.L_x_0) ;  /* 0x00000000000c8947 */ /* 0x001fec0003800000 */
[----:B------:R-:W-:-:S07]  /*0130*/  MOV R8, 0x150 ;  /* 0x0000015000087802 */ /* 0x000fce0000000f00 */
[----:B------:R-:W-:Y:S05]  /*0140*/  CALL.REL.NOINC `($__internal_0_$__cuda_sm3x_div_rn_noftz_f32_slowpath) ;  /* 0x0000003000ac7944 */ /* 0x000fea0003c00000 */
[----:B------:R-:W-:-:S07]  /*0150*/  IMAD.MOV.U32 R6, RZ, RZ, R0 ;  /* 0x000000ffff067224 */ /* 0x000fce00078e0000 */
.L_x_0:
[----:B------:R-:W2:Y:S04]  /*0160*/  LDG.E R9, desc[UR8][R4.64+0xc] ;  /* 0x00000c0804097981 */ /* 0x000ea8000c1e1900 */
[----:B------:R-:W2:Y:S01]  /*0170*/  LDG.E R18, desc[UR8][R4.64+0x4] ;  /* 0x0000040804127981 */ /* 0x000ea2000c1e1900 */
        /* <DEDUP_REMOVED lines=9> */
[----:B------:R-:W-:Y:S01]  /*0210*/  IMAD.MOV.U32 R0, RZ, RZ, R8 ;  /* 0x000000ffff007224 */ /* 0x000fe200078e0008 */
[----:B------:R-:W-:-:S07]  /*0220*/  MOV R8, 0x240 ;  /* 0x0000024000087802 */ /* 0x000fce0000000f00 */
[----:B------:R-:W-:Y:S05]  /*0230*/  CALL.REL.NOINC `($__internal_0_$__cuda_sm3x_div_rn_noftz_f32_slowpath) ;  /* 0x0000003000707944 */ /* 0x000fea0003c00000 */
[----:B------:R-:W-:-:S07]  /*0240*/  IMAD.MOV.U32 R19, RZ, RZ, R0 ;  /* 0x000000ffff137224 */ /* 0x000fce00078e0000 */
.L_x_1:
[----:B------:R-:W0:Y:S01]  /*0250*/  S2R R0, SR_TID.Y ;  /* 0x0000000000007919 */ /* 0x000e220000002200 */
[----:B------:R-:W-:Y:S01]  /*0260*/  IMAD R2, R2, UR10, RZ ;  /* 0x0000000a02027c24 */ /* 0x000fe2000f8e02ff */
[----:B------:R-:W-:Y:S01]  /*0270*/  BSSY.RECONVERGENT B0, `(.L_x_2) ;  /* 0x0000079000007945 */ /* 0x000fe20003800200 */
[----:B------:R-:W1:Y:S01]  /*0280*/  S2R R3, SR_TID.X ;  /* 0x0000000000037919 */ /* 0x000e620000002100 */
[----:B0-----:R-:W-:Y:S02]  /*0290*/  IMAD.SHL.U32 R8, R0, 0x8, RZ ;  /* 0x0000000800087824 */ /* 0x001fe400078e00ff */
[----:B-1----:R-:W-:-:S04]  /*02a0*/  IMAD.IADD R10, R2, 0x1, R3 ;  /* 0x00000001020a7824 */ /* 0x002fc800078e0203 */
[----:B------:R-:W0:Y:S01]  /*02b0*/  LDC.64 R8, c[0x3][R8] ;  /* 0x00c0000008087b82 */ /* 0x000e220000000a00 */
[----:B------:R-:W0:Y:S02]  /*02c0*/  I2F.F64.U32 R4, R10 ;  /* 0x0000000a00047312 */ /* 0x000e240000201800 */
[----:B0-----:R-:W-:-:S10]  /*02d0*/  DMUL R4, R4, R8 ;  /* 0x0000000804047228 */ /* 0x001fd40000000000 */
[----:B------:R-:W-:Y:S01]  /*02e0*/  LOP3.LUT R11, R5, 0x7fffffff, RZ, 0xc0, !PT ;  /* 0x7fffffff050b7812 */ /* 0x000fe200078ec0ff */
[----:B------:R-:W-:-:S03]  /*02f0*/  IMAD.MOV.U32 R10, RZ, RZ, R4 ;  /* 0x000000ffff0a7224 */ /* 0x000fc600078e0004 */
[----:B------:R-:W-:-:S04]  /*0300*/  VIMNMX.U32 R9, PT, PT, R11, 0x401921fb, !PT ;  /* 0x401921fb0b097848 */ /* 0x000fc80007fe0000 */
[----:B------:R-:W-:-:S13]  /*0310*/  ISETP.GE.U32.AND P0, PT, R9, 0x7ff00000, PT ;  /* 0x7ff000000900780c */ /* 0x000fda0003f06070 */
[----:B------:R-:W-:Y:S05]  /*0320*/  @!P0 BRA `(.L_x_3) ;  /* 0x0000000000208947 */ /* 0x000fea0003800000 */
[----:B------:R-:W-:-:S14]  /*0330*/  DSETP.NAN.AND P0, PT, R10, R10, PT ;  /* 0x0000000a0a00722a */ /* 0x000fdc0003f08000 */
[----:B------:R-:W-:Y:S01]  /*0340*/  @P0 IMAD.MOV.U32 R8, RZ, RZ, 0x54442d18 ;  /* 0x54442d18ff080424 */ /* 0x000fe200078e00ff */
[----:B------:R-:W-:Y:S01]  /*0350*/  @P0 MOV R9, 0x401921fb ;  /* 0x401921fb00090802 */ /* 0x000fe20000000f00 */
[----:B------:R-:W-:-:S05]  /*0360*/  @!P0 DSETP.NEU.AND P1, PT, R10, +INF , PT ;  /* 0x7ff000000a00842a */ /* 0x000fca0003f2d000 */
[----:B------:R-:W-:-:S06]  /*0370*/  @P0 DADD R8, R4, R8 ;  /* 0x0000000004080229 */ /* 0x000fcc0000000008 */
[----:B------:R-:W-:Y:S02]  /*0380*/  @!P0 FSEL R8, R4, RZ, P1 ;  /* 0x000000ff04088208 */ /* 0x000fe40000800000 */
[----:B------:R-:W-:Y:S01]  /*0390*/  @!P0 FSEL R9, R5, -QNAN , P1 ;  /* 0xfff8000005098808 */ /* 0x000fe20000800000 */
[----:B------:R-:W-:Y:S06]  /*03a0*/  BRA `(.L_x_4) ;  /* 0x0000000400947947 */ /* 0x000fec0003800000 */
.L_x_3:
[----:B------:R-:W-:Y:S01]  /*03b0*/  UMOV UR4, 0x54442d18 ;  /* 0x54442d1800047882 */ /* 0x000fe20000000000 */
[----:B------:R-:W-:Y:S01]  /*03c0*/  UMOV UR5, 0x401921fb ;  /* 0x401921fb00057882 */ /* 0x000fe20000000000 */
[----:B------:R-:W-:Y:S01]  /*03d0*/  IMAD.MOV.U32 R8, RZ, RZ, R4 ;  /* 0x000000ffff087224 */ /* 0x000fe200078e0004 */
[----:B------:R-:W-:Y:S01]  /*03e0*/  DSETP.GE.AND P0, PT, R10, UR4, PT ;  /* 0x000000040a007e2a */ /* 0x000fe2000bf06000 */
[----:B------:R-:W-:-:S13]  /*03f0*/  IMAD.MOV.U32 R9, RZ, RZ, R5 ;  /* 0x000000ffff097224 */ /* 0x000fda00078e0005 */
[----:B------:R-:W-:Y:S05]  /*0400*/  @!P0 BRA `(.L_x_4) ;  /* 0x00000004007c8947 */ /* 0x000fea0003800000 */
[----:B------:R-:W-:Y:S01]  /*0410*/  ISETP.GT.U32.AND P0, PT, R11, 0xfffff, PT ;  /* 0x000fffff0b00780c */ /* 0x000fe20003f04070 */
[----:B------:R-:W-:Y:S01]  /*0420*/  BSSY.RECONVERGENT B1, `(.L_x_5) ;  /* 0x000001e000017945 */ /* 0x000fe20003800200 */
[----:B------:R-:W-:-:S11]  /*0430*/  SHF.R.U32.HI R9, RZ, 0x14, R11 ;  /* 0x00000014ff097819 */ /* 0x000fd6000001160b */
[----:B------:R-:W-:-:S10]  /*0440*/  @!P0 DMUL R10, R10, 1.80143985094819840000e+16 ;  /* 0x435000000a0a8828 */ /* 0x000fd40000000000 */
[C---:B------:R-:W-:Y:S01]  /*0450*/  @!P0 LEA.HI R8, R11.reuse, R9, RZ, 0xc ;  /* 0x000000090b088211 */ /* 0x040fe200078f60ff */
[----:B------:R-:W-:Y:S01]  /*0460*/  IMAD.MOV.U32 R12, RZ, RZ, R10 ;  /* 0x000000ffff0c7224 */ /* 0x000fe200078e000a */
[----:B------:R-:W-:-:S03]  /*0470*/  LOP3.LUT R11, R11, 0xfffff, RZ, 0xc0, !PT ;  /* 0x000fffff0b0b7812 */ /* 0x000fc600078ec0ff */
[----:B------:R-:W-:Y:S01]  /*0480*/  @!P0 VIADD R9, R8, 0xffffffca ;  /* 0xffffffca08098836 */ /* 0x000fe20000000000 */
[----:B------:R-:W-:-:S03]  /*0490*/  LOP3.LUT R11, R11, 0x100000, RZ, 0xfc, !PT ;  /* 0x001000000b0b7812 */ /* 0x000fc600078efcff */
[----:B------:R-:W-:-:S04]  /*04a0*/  VIADD R13, R9, 0xfffffbff ;  /* 0xfffffbff090d7836 */ /* 0x000fc80000000000 */
[----:B------:R-:W-:Y:S01]  /*04b0*/  IMAD.MOV.U32 R8, RZ, RZ, R13 ;  /* 0x000000ffff087224 */ /* 0x000fe200078e000d */
[----:B------:R-:W-:-:S04]  /*04c0*/  VIMNMX R14, PT, PT, RZ, R13, PT ;  /* 0x0000000dff0e7248 */ /* 0x000fc80003fe0100 */
[----:B------:R-:W-:-:S05]  /*04d0*/  IADD3 R9, PT, PT, R9, -0x401, -R14 ;  /* 0xfffffbff09097810 */ /* 0x000fca0007ffe80e */
[----:B------:R-:W-:-:S05]  /*04e0*/  VIADD R9, R9, 0x1 ;  /* 0x0000000109097836 */ /* 0x000fca0000000000 */
[----:B------:R-:W-:-:S13]  /*04f0*/  LOP3.LUT P0, R9, R9, 0x3, RZ, 0xc0, !PT ;  /* 0x0000000309097812 */ /* 0x000fda000780c0ff */
[----:B------:R-:W-:Y:S05]  /*0500*/  @!P0 BRA `(.L_x_6) ;  /* 0x00000000003c8947 */ /* 0x000fea0003800000 */
[----:B------:R-:W-:Y:S01]  /*0510*/  BSSY.RECONVERGENT B2, `(.L_x_6) ;  /* 0x000000e000027945 */ /* 0x000fe20003800200 */
[----:B------:R-:W-:Y:S01]  /*0520*/  IMAD.MOV R9, RZ, RZ, -R9 ;  /* 0x000000ffff097224 */ /* 0x000fe200078e0a09 */
[----:B------:R-:W-:-:S07]  /*0530*/  MOV R8, R13 ;  /* 0x0000000d00087202 */ /* 0x000fce0000000f00 */
.L_x_7:
[----:B------:R-:W-:Y:S01]  /*0540*/  VIADD R9, R9, 0x1 ;  /* 0x0000000109097836 */ /* 0x000fe20000000000 */
[----:B------:R-:W-:Y:S01]  /*0550*/  IADD3 R15, P0, PT, R12, -0x54442d18, RZ ;  /* 0xabbbd2e80c0f7810 */ /* 0x000fe20007f1e0ff */
[----:B------:R-:W-:-:S03]  /*0560*/  VIADD R8, R8, 0xffffffff ;  /* 0xffffffff08087836 */ /* 0x000fc60000000000 */
[----:B------:R-:W-:Y:S02]  /*0570*/  ISETP.NE.AND P1, PT, R9, RZ, PT ;  /* 0x000000ff0900720c */ /* 0x000fe40003f25270 */
[----:B------:R-:W-:-:S04]  /*0580*/  IADD3.X R10, PT, PT, R11, -0x1921fc, RZ, P0, !PT ;  /* 0xffe6de040b0a7810 */ /* 0x000fc800007fe4ff */
[----:B------:R-:W-:-:S04]  /*0590*/  ISETP.GE.AND P0, PT, R10, RZ, PT ;  /* 0x000000ff0a00720c */ /* 0x000fc80003f06270 */
[----:B------:R-:W-:Y:S02]  /*05a0*/  SEL R15, R12, R15, !P0 ;  /* 0x0000000f0c0f7207 */ /* 0x000fe40004000000 */
[----:B------:R-:W-:-:S03]  /*05b0*/  SEL R10, R11, R10, !P0 ;  /* 0x0000000a0b0a7207 */ /* 0x000fc60004000000 */
[C---:B------:R-:W-:Y:S01]  /*05c0*/  IMAD.SHL.U32 R12, R15.reuse, 0x2, RZ ;  /* 0x000000020f0c7824 */ /* 0x040fe200078e00ff */
[----:B------:R-:W-:Y:S01]  /*05d0*/  SHF.L.U64.HI R11, R15, 0x1, R10 ;  /* 0x000000010f0b7819 */ /* 0x000fe2000001020a */
[----:B------:R-:W-:Y:S06]  /*05e0*/  @P1 BRA `(.L_x_7) ;  /* 0xfffffffc00d41947 */ /* 0x000fec000383ffff */
[----:B------:R-:W-:Y:S05]  /*05f0*/  BSYNC.RECONVERGENT B2 ;  /* 0x0000000000027941 */ /* 0x000fea0003800200 */
.L_x_6:
[----:B------:R-:W-:Y:S05]  /*0600*/  BSYNC.RECONVERGENT B1 ;  /* 0x0000000000017941 */ /* 0x000fea0003800200 */
.L_x_5:
[----:B------:R-:W-:Y:S01]  /*0610*/  IMAD.IADD R9, R13, 0x1, -R14 ;  /* 0x000000010d097824 */ /* 0x000fe200078e0a0e */
[----:B------:R-:W-:Y:S04]  /*0620*/  BSSY.RECONVERGENT B1, `(.L_x_8) ;  /* 0x0000025000017945 */ /* 0x000fe80003800200 */
[----:B------:R-:W-:-:S13]  /*0630*/  ISETP.GE.U32.AND P0, PT, R9, 0x3, PT ;  /* 0x000000030900780c */ /* 0x000fda0003f06070 */
[----:B------:R-:W-:Y:S05]  /*0640*/  @!P0 BRA `(.L_x_9) ;  /* 0x0000000000888947 */ /* 0x000fea0003800000 */
[----:B------:R-:W-:Y:S01]  /*0650*/  BSSY.RECONVERGENT B2, `(.L_x_10) ;  /* 0x0000020000027945 */ /* 0x000fe20003800200 */
.L_x_11:
[----:B------:R-:W-:Y:S02]  /*0660*/  IADD3 R9, P0, PT, R12, -0x54442d18, RZ ;  /* 0xabbbd2e80c097810 */ /* 0x000fe40007f1e0ff */
[C---:B------:R-:W-:Y:S01]  /*0670*/  ISETP.GT.AND P1, PT, R8.reuse, 0x3, PT ;  /* 0x000000030800780c */ /* 0x040fe20003f24270 */
[----:B------:R-:W-:Y:S01]  /*0680*/  VIADD R8, R8, 0xfffffffc ;  /* 0xfffffffc08087836 */ /* 0x000fe20000000000 */
[----:B------:R-:W-:-:S04]  /*0690*/  IADD3.X R10, PT, PT, R11, -0x1921fc, RZ, P0, !PT ;  /* 0xffe6de040b0a7810 */ /* 0x000fc800007fe4ff */
[----:B------:R-:W-:-:S04]  /*06a0*/  ISETP.GE.AND P0, PT, R10, RZ, PT ;  /* 0x000000ff0a00720c */ /* 0x000fc80003f06270 */
[----:B------:R-:W-:Y:S02]  /*06b0*/  SEL R9, R12, R9, !P0 ;  /* 0x000000090c097207 */ /* 0x000fe40004000000 */
[----:B------:R-:W-:-:S03]  /*06c0*/  SEL R10, R11, R10, !P0 ;  /* 0x0000000a0b0a7207 */ /* 0x000fc60004000000 */
[C---:B------:R-:W-:Y:S01]  /*06d0*/  IMAD.SHL.U32 R12, R9.reuse, 0x2, RZ ;  /* 0x00000002090c7824 */ /* 0x040fe200078e00ff */
[----:B------:R-:W-:-:S04]  /*06e0*/  SHF.L.U64.HI R11, R9, 0x1, R10 ;  /* 0x00000001090b7819 */ /* 0x000fc8000001020a */
[----:B------:R-:W-:-:S04]  /*06f0*/  IADD3 R9, P0, PT, R12, -0x54442d18, RZ ;  /* 0xabbbd2e80c097810 */ /* 0x000fc80007f1e0ff */
        /* <DEDUP_REMOVED lines=17> */
[----:B------:R-:W-:Y:S02]  /*0810*/  SEL R10, R11, R10, !P0 ;  /* 0x0000000a0b0a7207 */ /* 0x000fe40004000000 */
[C---:B------:R-:W-:Y:S02]  /*0820*/  SHF.L.U32 R12, R9.reuse, 0x1, RZ ;  /* 0x00000001090c7819 */ /* 0x040fe400000006ff */
[----:B------:R-:W-:Y:S01]  /*0830*/  SHF.L.U64.HI R11, R9, 0x1, R10 ;  /* 0x00000001090b7819 */ /* 0x000fe2000001020a */
[----:B------:R-:W-:Y:S06]  /*0840*/  @P1 BRA `(.L_x_11) ;  /* 0xfffffffc00841947 */ /* 0x000fec000383ffff */
[----:B------:R-:W-:Y:S05]  /*0850*/  BSYNC.RECONVERGENT B2 ;  /* 0x0000000000027941 */ /* 0x000fea0003800200 */
.L_x_10:
[----:B------:R-:W-:-:S07]  /*0860*/  IMAD.MOV.U32 R15, RZ, RZ, R9 ;  /* 0x000000ffff0f7224 */ /* 0x000fce00078e0009 */
.L_x_9:
[----:B------:R-:W-:Y:S05]  /*0870*/  BSYNC.RECONVERGENT B1 ;  /* 0x0000000000017941 */ /* 0x000fea0003800200 */
.L_x_8:
[----:B------:R-:W-:Y:S01]  /*0880*/  LOP3.LUT R9, R10, 0x7fffffff, RZ, 0xc0, !PT ;  /* 0x7fffffff0a097812 */ /* 0x000fe200078ec0ff */
[----:B------:R-:W-:Y:S01]  /*0890*/  BSSY.RECONVERGENT B1, `(.L_x_12) ;  /* 0x0000014000017945 */ /* 0x000fe20003800200 */
[----:B------:R-:W-:Y:S01]  /*08a0*/  ISETP.NE.U32.AND P0, PT, R15, RZ, PT ;  /* 0x000000ff0f00720c */ /* 0x000fe20003f05070 */
[----:B------:R-:W-:Y:S02]  /*08b0*/  IMAD.MOV.U32 R11, RZ, RZ, RZ ;  /* 0x000000ffff0b7224 */ /* 0x000fe400078e00ff */
[----:B------:R-:W-:Y:S01]  /*08c0*/  IMAD.MOV.U32 R13, RZ, RZ, RZ ;  /* 0x000000ffff0d7224 */ /* 0x000fe200078e00ff */
[----:B------:R-:W-:-:S13]  /*08d0*/  ISETP.NE.AND.EX P0, PT, R9, RZ, PT, P0 ;  /* 0x000000ff0900720c */ /* 0x000fda0003f05300 */
[----:B------:R-:W-:Y:S05]  /*08e0*/  @!P0 BRA `(.L_x_13) ;  /* 0x0000000000388947 */ /* 0x000fea0003800000 */
[----:B------:R-:W-:-:S06]  /*08f0*/  IMAD.MOV.U32 R8, RZ, RZ, R15 ;  /* 0x000000ffff087224 */ /* 0x000fcc00078e000f */
[----:B------:R-:W-:-:S10]  /*0900*/  DMUL R10, R8, 1.80143985094819840000e+16 ;  /* 0x43500000080a7828 */ /* 0x000fd40000000000 */
[----:B------:R-:W-:-:S04]  /*0910*/  SHF.R.U32.HI R10, RZ, 0x14, R11 ;  /* 0x00000014ff0a7819 */ /* 0x000fc8000001160b */
[----:B------:R-:W-:-:S04]  /*0920*/  IADD3 R8, PT, PT, -R10, 0x37, RZ ;  /* 0x000000370a087810 */ /* 0x000fc80007ffe1ff */
[----:B------:R-:W-:Y:S02]  /*0930*/  IADD3 R10, PT, PT, -R8, 0x401, RZ ;  /* 0x00000401080a7810 */ /* 0x000fe40007ffe1ff */
[CC--:B------:R-:W-:Y:S02]  /*0940*/  SHF.L.U64.HI R17, R15.reuse, R8.reuse, R9 ;  /* 0x000000080f117219 */ /* 0x0c0fe40000010209 */
[----:B------:R-:W-:Y:S02]  /*0950*/  ISETP.GT.AND P0, PT, R10, RZ, PT ;  /* 0x000000ff0a00720c */ /* 0x000fe40003f04270 */
[----:B------:R-:W-:-:S11]  /*0960*/  SHF.L.U32 R15, R15, R8, RZ ;  /* 0x000000080f0f7219 */ /* 0x000fd600000006ff */
[C---:B------:R-:W-:Y:S01]  /*0970*/  @!P0 IADD3 R8, PT, PT, -R10.reuse, 0x1, RZ ;  /* 0x000000010a088810 */ /* 0x040fe20007ffe1ff */
[----:B------:R-:W-:-:S03]  /*0980*/  @P0 VIADD R9, R10, 0xffffffff ;  /* 0xffffffff0a090836 */ /* 0x000fc60000000000 */
[-CC-:B------:R-:W-:Y:S02]  /*0990*/  @!P0 SHF.R.U64 R11, R15, R8.reuse, R17.reuse ;  /* 0x000000080f0b8219 */ /* 0x180fe40000001211 */
[----:B------:R-:W-:Y:S02]  /*09a0*/  @P0 IADD3 R11, P1, PT, RZ, R15, RZ ;  /* 0x0000000fff0b0210 */ /* 0x000fe40007f3e0ff */
[----:B------:R-:W-:-:S03]  /*09b0*/  @!P0 SHF.R.U32.HI R13, RZ, R8, R17 ;  /* 0x00000008ff0d8219 */ /* 0x000fc60000011611 */
[----:B------:R-:W-:-:S08]  /*09c0*/  @P0 IMAD.U32.X R13, R9, 0x100000, R17, P1 ;  /* 0x00100000090d0824 */ /* 0x000fd000008e0411 */
.L_x_13:
[----:B------:R-:W-:Y:S05]  /*09d0*/  BSYNC.RECONVERGENT B1 ;  /* 0x0000000000017941 */ /* 0x000fea0003800200 */
.L_x_12:
[----:B------:R-:W-:Y:S01]  /*09e0*/  LOP3.LUT R9, R13, 0x80000000, R5, 0xb8, !PT ;  /* 0x800000000d097812 */ /* 0x000fe200078eb805 */
[----:B------:R-:W-:-:S07]  /*09f0*/  IMAD.MOV.U32 R8, RZ, RZ, R11 ;  /* 0x000000ffff087224 */ /* 0x000fce00078e000b */
.L_x_4:
[----:B------:R-:W-:Y:S05]  /*0a00*/  BSYNC.RECONVERGENT B0 ;  /* 0x0000000000007941 */ /* 0x000fea0003800200 */
.L_x_2:
[----:B------:R-:W-:Y:S01]  /*0a10*/  UMOV UR4, 0x40 ;  /* 0x0000004000047882 */ /* 0x000fe20000000000 */
[----:B------:R-:W0:Y:S01]  /*0a20*/  S2UR UR11, SR_CTAID.Y ;  /* 0x00000000000b79c3 */ /* 0x000e220000002600 */
[----:B------:R-:W-:Y:S01]  /*0a30*/  LEA R10, R0, UR4, 0x2 ;  /* 0x00000004000a7c11 */ /* 0x000fe2000f8e10ff */
[----:B------:R-:W-:Y:S06]  /*0a40*/  BSSY.RECONVERGENT B0, `(.L_x_14) ;  /* 0x0000071000007945 */ /* 0x000fec0003800200 */
[----:B------:R-:W1:Y:S01]  /*0a50*/  LDC R5, c[0x3][R10] ;  /* 0x00c000000a057b82 */ /* 0x000e620000000800 */
[----:B0-----:R-:W-:-:S05]  /*0a60*/  I2FP.F32.U32 R4, UR11 ;  /* 0x0000000b00047c45 */ /* 0x001fca0008201000 */
[----:B-1----:R-:W-:-:S04]  /*0a70*/  FMUL R11, R4, R5 ;  /* 0x00000005040b7220 */ /* 0x002fc80000400000 */
[----:B------:R-:W0:Y:S02]  /*0a80*/  F2F.F64.F32 R4, R11 ;  /* 0x0000000b00047310 */ /* 0x000e240000201800 */
[----:B0-----:R-:W-:-:S06]  /*0a90*/  DADD R8, R4, R8 ;  /* 0x0000000004087229 */ /* 0x001fcc0000000008 */
[----:B------:R-:W0:Y:S02]  /*0aa0*/  F2F.F32.F64 R4, R8 ;  /* 0x0000000800047310 */ /* 0x000e240000301000 */
[C---:B0-----:R-:W-:Y:S01]  /*0ab0*/  FMUL R20, R4.reuse, 0.63661974668502807617 ;  /* 0x3f22f98304147820 */ /* 0x041fe20000400000 */
[----:B------:R-:W-:-:S05]  /*0ac0*/  FSETP.GE.AND P0, PT, |R4|, 105615, PT ;  /* 0x47ce47800400780b */ /* 0x000fca0003f06200 */
[----:B------:R-:W0:Y:S02]  /*0ad0*/  F2I.NTZ R20, R20 ;  /* 0x0000001400147305 */ /* 0x000e240000203100 */
[----:B0-----:R-:W-:-:S05]  /*0ae0*/  I2FP.F32.S32 R5, R20 ;  /* 0x0000001400057245 */ /* 0x001fca0000201400 */
[----:B------:R-:W-:-:S04]  /*0af0*/  FFMA R12, R5, -1.5707962512969970703, R4 ;  /* 0xbfc90fda050c7823 */ /* 0x000fc80000000004 */
[----:B------:R-:W-:Y:S01]  /*0b00*/  FFMA R14, R5, -7.5497894158615963534e-08, R12 ;  /* 0xb3a22168050e7823 */ /* 0x000fe2000000000c */
[----:B------:R-:W-:-:S03]  /*0b10*/  I2FP.F32.U32 R12, R3 ;  /* 0x00000003000c7245 */ /* 0x000fc60000201000 */
[----:B------:R-:W-:Y:S02]  /*0b20*/  FFMA R5, R5, -5.3903029534742383927e-15, R14 ;  /* 0xa7c234c505057823 */ /* 0x000fe4000000000e */
[----:B------:R-:W-:Y:S01]  /*0b30*/  FFMA R6, R12, R6, R7 ;  /* 0x000000060c067223 */ /* 0x000fe20000000007 */
[----:B------:R-:W-:Y:S02]  /*0b40*/  IMAD.MOV.U32 R7, RZ, RZ, R20 ;  /* 0x000000ffff077224 */ /* 0x000fe400078e0014 */
[----:B------:R-:W-:Y:S01]  /*0b50*/  MOV R14, R5 ;  /* 0x00000005000e7202 */ /* 0x000fe20000000f00 */
[----:B------:R-:W-:Y:S06]  /*0b60*/  @!P0 BRA `(.L_x_15) ;  /* 0x0000000400788947 */ /* 0x000fec0003800000 */
[----:B------:R-:W-:-:S13]  /*0b70*/  FSETP.NEU.AND P0, PT, |R4|, +INF , PT ;  /* 0x7f8000000400780b */ /* 0x000fda0003f0d200 */
[----:B------:R-:W-:Y:S01]  /*0b80*/  @!P0 FMUL R14, RZ, R4 ;  /* 0x00000004ff0e8220 */ /* 0x000fe20000400000 */
[----:B------:R-:W-:Y:S01]  /*0b90*/  @!P0 IMAD.MOV.U32 R20, RZ, RZ, RZ ;  /* 0x000000ffff148224 */ /* 0x000fe200078e00ff */
[----:B------:R-:W-:Y:S06]  /*0ba0*/  @!P0 BRA `(.L_x_15) ;  /* 0x0000000400688947 */ /* 0x000fec0003800000 */
[----:B------:R-:W-:Y:S01]  /*0bb0*/  IMAD.SHL.U32 R8, R4, 0x100, RZ ;  /* 0x0000010004087824 */ /* 0x000fe200078e00ff */
[----:B------:R-:W-:Y:S01]  /*0bc0*/  CS2R R20, SRZ ;  /* 0x0000000000147805 */ /* 0x000fe2000001ff00 */
[----:B------:R-:W0:Y:S03]  /*0bd0*/  LDCU.64 UR6, c[0x4][URZ] ;  /* 0x01000000ff0677ac */ /* 0x000e260008000a00 */
[----:B------:R-:W-:Y:S01]  /*0be0*/  LOP3.LUT R23, R8, 0x80000000, RZ, 0xfc, !PT ;  /* 0x8000000008177812 */ /* 0x000fe200078efcff */
[----:B------:R-:W-:Y:S01]  /*0bf0*/  UMOV UR5, URZ ;  /* 0x000000ff00057c82 */ /* 0x000fe20008000000 */
[----:B------:R-:W-:-:S05]  /*0c00*/  UMOV UR4, URZ ;  /* 0x000000ff00047c82 */ /* 0x000fca0008000000 */
.L_x_16:
[----:B0-----:R-:W-:Y:S02]  /*0c10*/  IMAD.U32 R14, RZ, RZ, UR6 ;  /* 0x00000006ff0e7e24 */ /* 0x001fe4000f8e00ff */
[----:B------:R-:W-:-:S05]  /*0c20*/  IMAD.U32 R15, RZ, RZ, UR7 ;  /* 0x00000007ff0f7e24 */ /* 0x000fca000f8e00ff */
[----:B------:R-:W2:Y:S01]  /*0c30*/  LDG.E.CONSTANT R14, desc[UR8][R14.64] ;  /* 0x000000080e0e7981 */ /* 0x000ea2000c1e9900 */
[----:B------:R-:W-:Y:S01]  /*0c40*/  UIADD3 UR4, UPT, UPT, UR4, 0x1, URZ ;  /* 0x0000000104047890 */ /* 0x000fe2000fffe0ff */
[C---:B------:R-:W-:Y:S01]  /*0c50*/  ISETP.EQ.AND P0, PT, R20.reuse, RZ, PT ;  /* 0x000000ff1400720c */ /* 0x040fe20003f02270 */
[----:B------:R-:W-:Y:S01]  /*0c60*/  UIADD3 UR6, UP1, UPT, UR6, 0x4, URZ ;  /* 0x0000000406067890 */ /* 0x000fe2000ff3e0ff */
[C---:B------:R-:W-:Y:S01]  /*0c70*/  ISETP.EQ.AND P1, PT, R20.reuse, 0x4, PT ;  /* 0x000000041400780c */ /* 0x040fe20003f22270 */
[----:B------:R-:W-:Y:S01]  /*0c80*/  UISETP.NE.AND UP0, UPT, UR4, 0x6, UPT ;  /* 0x000000060400788c */ /* 0x000fe2000bf05270 */
[C---:B------:R-:W-:Y:S01]  /*0c90*/  ISETP.EQ.AND P2, PT, R20.reuse, 0x8, PT ;  /* 0x000000081400780c */ /* 0x040fe20003f42270 */
[----:B------:R-:W-:Y:S01]  /*0ca0*/  UIADD3.X UR7, UPT, UPT, URZ, UR7, URZ, UP1, !UPT ;  /* 0x00000007ff077290 */ /* 0x000fe20008ffe4ff */
[C---:B------:R-:W-:Y:S02]  /*0cb0*/  ISETP.EQ.AND P3, PT, R20.reuse, 0xc, PT ;  /* 0x0000000c1400780c */ /* 0x040fe40003f62270 */
[----:B------:R-:W-:-:S02]  /*0cc0*/  ISETP.EQ.AND P4, PT, R20, 0x10, PT ;  /* 0x000000101400780c */ /* 0x000fc40003f82270 */
[C---:B------:R-:W-:Y:S01]  /*0cd0*/  ISETP.EQ.AND P5, PT, R20.reuse, 0x14, PT ;  /* 0x000000141400780c */ /* 0x040fe20003fa2270 */
[----:B------:R-:W-:Y:S02]  /*0ce0*/  VIADD R20, R20, 0x4 ;  /* 0x0000000414147836 */ /* 0x000fe40000000000 */
[----:B--2---:R-:W-:-:S03]  /*0cf0*/  IMAD.WIDE.U32 R16, R14, R23, RZ ;  /* 0x000000170e107225 */ /* 0x004fc600078e00ff */
[----:B------:R-:W-:-:S04]  /*0d00*/  IADD3 R16, P6, PT, R16, R21, RZ ;  /* 0x0000001510107210 */ /* 0x000fc80007fde0ff */
[----:B------:R-:W-:Y:S01]  /*0d10*/  IADD3.X R21, PT, PT, R17, UR5, RZ, P6, !PT ;  /* 0x0000000511157c10 */ /* 0x000fe2000b7fe4ff */
[--C-:B------:R-:W-:Y:S01]  /*0d20*/  @P0 IMAD.MOV.U32 R8, RZ, RZ, R16.reuse ;  /* 0x000000ffff080224 */ /* 0x100fe200078e0010 */
[----:B------:R-:W-:Y:S01]  /*0d30*/  @P4 MOV R12, R16 ;  /* 0x00000010000c4202 */ /* 0x000fe20000000f00 */
[--C-:B------:R-:W-:Y:S02]  /*0d40*/  @P1 IMAD.MOV.U32 R9, RZ, RZ, R16.reuse ;  /* 0x000000ffff091224 */ /* 0x100fe400078e0010 */
[--C-:B------:R-:W-:Y:S02]  /*0d50*/  @P2 IMAD.MOV.U32 R10, RZ, RZ, R16.reuse ;  /* 0x000000ffff0a2224 */ /* 0x100fe400078e0010 */
[--C-:B------:R-:W-:Y:S02]  /*0d60*/  @P3 IMAD.MOV.U32 R11, RZ, RZ, R16.reuse ;  /* 0x000000ffff0b3224 */ /* 0x100fe400078e0010 */
[----:B------:R-:W-:Y:S01]  /*0d70*/  @P5 IMAD.MOV.U32 R13, RZ, RZ, R16 ;  /* 0x000000ffff0d5224 */ /* 0x000fe200078e0010 */
[----:B------:R-:W-:Y:S06]  /*0d80*/  BRA.U UP0, `(.L_x_16) ;  /* 0xfffffffd00a07547 */ /* 0x000fec000b83ffff */
[----:B------:R-:W-:Y:S01]  /*0d90*/  SHF.R.U32.HI R14, RZ, 0x17, R4 ;  /* 0x00000017ff0e7819 */ /* 0x000fe20000011604 */
[----:B------:R-:W-:Y:S03]  /*0da0*/  BSSY.RECONVERGENT B1, `(.L_x_17) ;  /* 0x0000028000017945 */ /* 0x000fe60003800200 */
[C---:B------:R-:W-:Y:S02]  /*0db0*/  LOP3.LUT R15, R14.reuse, 0xe0, RZ, 0xc0, !PT ;  /* 0x000000e00e0f7812 */ /* 0x040fe400078ec0ff */
[----:B------:R-:W-:-:S03]  /*0dc0*/  LOP3.LUT P6, RZ, R14, 0x1f, RZ, 0xc0, !PT ;  /* 0x0000001f0eff7812 */ /* 0x000fc600078cc0ff */
[----:B------:R-:W-:-:S05]  /*0dd0*/  VIADD R15, R15, 0xffffff80 ;  /* 0xffffff800f0f7836 */ /* 0x000fca0000000000 */
[----:B------:R-:W-:-:S05]  /*0de0*/  SHF.R.U32.HI R15, RZ, 0x5, R15 ;  /* 0x00000005ff0f7819 */ /* 0x000fca000001160f */
[----:B------:R-:W-:-:S05]  /*0df0*/  IMAD.U32 R17, R15, -0x4, RZ ;  /* 0xfffffffc0f117824 */ /* 0x000fca00078e00ff */
[C---:B------:R-:W-:Y:S02]  /*0e00*/  ISETP.EQ.AND P3, PT, R17.reuse, -0x18, PT ;  /* 0xffffffe81100780c */ /* 0x040fe40003f62270 */
[C---:B------:R-:W-:Y:S02]  /*0e10*/  ISETP.EQ.AND P4, PT, R17.reuse, -0x14, PT ;  /* 0xffffffec1100780c */ /* 0x040fe40003f82270 */
[C---:B------:R-:W-:Y:S02]  /*0e20*/  ISETP.EQ.AND P2, PT, R17.reuse, -0x10, PT ;  /* 0xfffffff01100780c */ /* 0x040fe40003f42270 */
[C---:B------:R-:W-:Y:S02]  /*0e30*/  ISETP.EQ.AND P1, PT, R17.reuse, -0xc, PT ;  /* 0xfffffff41100780c */ /* 0x040fe40003f22270 */
[C---:B------:R-:W-:Y:S02]  /*0e40*/  ISETP.EQ.AND P0, PT, R17.reuse, -0x8, PT ;  /* 0xfffffff81100780c */ /* 0x040fe40003f02270 */
[----:B------:R-:W-:-:S03]  /*0e50*/  ISETP.EQ.AND P5, PT, R17, RZ, PT ;  /* 0x000000ff1100720c */ /* 0x000fc60003fa2270 */
[--C-:B------:R-:W-:Y:S01]  /*0e60*/  @P3 IMAD.MOV.U32 R20, RZ, RZ, R8.reuse ;  /* 0x000000ffff143224 */ /* 0x100fe200078e0008 */
[C---:B------:R-:W-:Y:S01]  /*0e70*/  ISETP.EQ.AND P3, PT, R17.reuse, -0x4, PT ;  /* 0xfffffffc1100780c */ /* 0x040fe20003f62270 */
[----:B------:R-:W-:Y:S02]  /*0e80*/  @P4 IMAD.MOV.U32 R15, RZ, RZ, R8 ;  /* 0x000000ffff0f4224 */ /* 0x000fe400078e0008 */
[--C-:B------:R-:W-:Y:S01]  /*0e90*/  @P4 IMAD.MOV.U32 R20, RZ, RZ, R9.reuse ;  /* 0x000000ffff144224 */ /* 0x100fe200078e0009 */
[----:B------:R-:W-:Y:S01]  /*0ea0*/  ISETP.EQ.AND P4, PT, R17, 0x4, PT ;  /* 0x000000041100780c */ /* 0x000fe20003f82270 */
[----:B------:R-:W-:Y:S01]  /*0eb0*/  @P2 IMAD.MOV.U32 R15, RZ, RZ, R9 ;  /* 0x000000ffff0f2224 */ /* 0x000fe200078e0009 */
[----:B------:R-:W-:Y:S01]  /*0ec0*/  @P2 MOV R20, R10 ;  /* 0x0000000a00142202 */ /* 0x000fe20000000f00 */
[----:B------:R-:W-:Y:S02]  /*0ed0*/  @P1 IMAD.MOV.U32 R15, RZ, RZ, R10 ;  /* 0x000000ffff0f1224 */ /* 0x000fe400078e000a */
[----:B------:R-:W-:-:S02]  /*0ee0*/  @P1 IMAD.MOV.U32 R20, RZ, RZ, R11 ;  /* 0x000000ffff141224 */ /* 0x000fc400078e000b */
[----:B------:R-:W-:Y:S02]  /*0ef0*/  @P0 IMAD.MOV.U32 R15, RZ, RZ, R11 ;  /* 0x000000ffff0f0224 */ /* 0x000fe400078e000b */
[--C-:B------:R-:W-:Y:S02]  /*0f00*/  @P0 IMAD.MOV.U32 R20, RZ, RZ, R12.reuse ;  /* 0x000000ffff140224 */ /* 0x100fe400078e000c */
[----:B------:R-:W-:Y:S02]  /*0f10*/  @P3 IMAD.MOV.U32 R15, RZ, RZ, R12 ;  /* 0x000000ffff0f3224 */ /* 0x000fe400078e000c */
[--C-:B------:R-:W-:Y:S02]  /*0f20*/  @P3 IMAD.MOV.U32 R20, RZ, RZ, R13.reuse ;  /* 0x000000ffff143224 */ /* 0x100fe400078e000d */
[----:B------:R-:W-:Y:S01]  /*0f30*/  @P5 IMAD.MOV.U32 R15, RZ, RZ, R13 ;  /* 0x000000ffff0f5224 */ /* 0x000fe200078e000d */
[----:B------:R-:W-:Y:S01]  /*0f40*/  @P4 MOV R15, R21 ;  /* 0x00000015000f4202 */ /* 0x000fe20000000f00 */
[----:B------:R-:W-:Y:S01]  /*0f50*/  @P5 IMAD.MOV.U32 R20, RZ, RZ, R21 ;  /* 0x000000ffff145224 */ /* 0x000fe200078e0015 */
[----:B------:R-:W-:Y:S06]  /*0f60*/  @!P6 BRA `(.L_x_18) ;  /* 0x00000000002ce947 */ /* 0x000fec0003800000 */
[----:B------:R-:W-:Y:S01]  /*0f70*/  @P2 IMAD.MOV.U32 R16, RZ, RZ, R8 ;  /* 0x000000ffff102224 */ /* 0x000fe200078e0008 */
[----:B------:R-:W-:Y:S01]  /*0f80*/  LOP3.LUT R14, R14, 0x1f, RZ, 0xc0, !PT ;  /* 0x0000001f0e0e7812 */ /* 0x000fe200078ec0ff */
[----:B------:R-:W-:Y:S02]  /*0f90*/  @P1 IMAD.MOV.U32 R16, RZ, RZ, R9 ;  /* 0x000000ffff101224 */ /* 0x000fe400078e0009 */
[----:B------:R-:W-:Y:S01]  /*0fa0*/  @P0 IMAD.MOV.U32 R16, RZ, RZ, R10 ;  /* 0x000000ffff100224 */ /* 0x000fe200078e000a */
[----:B------:R-:W-:Y:S01]  /*0fb0*/  ISETP.EQ.AND P0, PT, R17, 0x8, PT ;  /* 0x000000081100780c */ /* 0x000fe20003f02270 */
[----:B------:R-:W-:Y:S01]  /*0fc0*/  @P3 IMAD.MOV.U32 R16, RZ, RZ, R11 ;  /* 0x000000ffff103224 */ /* 0x000fe200078e000b */
[----:B------:R-:W-:Y:S01]  /*0fd0*/  SHF.L.W.U32.HI R20, R15, R14, R20 ;  /* 0x0000000e0f147219 */ /* 0x000fe20000010e14 */
[----:B------:R-:W-:Y:S02]  /*0fe0*/  @P5 IMAD.MOV.U32 R16, RZ, RZ, R12 ;  /* 0x000000ffff105224 */ /* 0x000fe400078e000c */
[----:B------:R-:W-:-:S08]  /*0ff0*/  @P4 IMAD.MOV.U32 R16, RZ, RZ, R13 ;  /* 0x000000ffff104224 */ /* 0x000fd000078e000d */
[----:B------:R-:W-:-:S05]  /*1000*/  @P0 IMAD.MOV.U32 R16, RZ, RZ, R21 ;  /* 0x000000ffff100224 */ /* 0x000fca00078e0015 */
[----:B------:R-:W-:-:S07]  /*1010*/  SHF.L.W.U32.HI R15, R16, R14, R15 ;  /* 0x0000000e100f7219 */ /* 0x000fce0000010e0f */
.L_x_18:
[----:B------:R-:W-:Y:S05]  /*1020*/  BSYNC.RECONVERGENT B1 ;  /* 0x0000000000017941 */ /* 0x000fea0003800200 */
.L_x_17:
[C---:B------:R-:W-:Y:S01]  /*1030*/  SHF.L.W.U32.HI R21, R15.reuse, 0x2, R20 ;  /* 0x000000020f157819 */ /* 0x040fe20000010e14 */
[----:B------:R-:W-:Y:S01]  /*1040*/  IMAD.SHL.U32 R15, R15, 0x4, RZ ;  /* 0x000000040f0f7824 */ /* 0x000fe200078e00ff */
[----:B------:R-:W-:Y:S01]  /*1050*/  UMOV UR4, 0x54442d19 ;  /* 0x54442d1900047882 */ /* 0x000fe20000000000 */
[----:B------:R-:W-:Y:S01]  /*1060*/  UMOV UR5, 0x3bf921fb ;  /* 0x3bf921fb00057882 */ /* 0x000fe20000000000 */
[----:B------:R-:W-:Y:S02]  /*1070*/  SHF.R.S32.HI R16, RZ, 0x1f, R21 ;  /* 0x0000001fff107819 */ /* 0x000fe40000011415 */
[----:B------:R-:W-:Y:S02]  /*1080*/  ISETP.GE.AND P0, PT, R4, RZ, PT ;  /* 0x000000ff0400720c */ /* 0x000fe40003f06270 */
[C---:B------:R-:W-:Y:S02]  /*1090*/  LOP3.LUT R14, R16.reuse, R15, RZ, 0x3c, !PT ;  /* 0x0000000f100e7212 */ /* 0x040fe400078e3cff */
[----:B------:R-:W-:-:S02]  /*10a0*/  LOP3.LUT R15, R16, R21, RZ, 0x3c, !PT ;  /* 0x00000015100f7212 */ /* 0x000fc400078e3cff */
[----:B------:R-:W-:Y:S02]  /*10b0*/  SHF.R.U32.HI R20, RZ, 0x1e, R20 ;  /* 0x0000001eff147819 */ /* 0x000fe40000011614 */
[C---:B------:R-:W-:Y:S02]  /*10c0*/  LOP3.LUT R22, R21.reuse, R4, RZ, 0x3c, !PT ;  /* 0x0000000415167212 */ /* 0x040fe400078e3cff */
[----:B------:R-:W0:Y:S01]  /*10d0*/  I2F.F64.S64 R14, R14 ;  /* 0x0000000e000e7312 */ /* 0x000e220000301c00 */
[----:B------:R-:W-:Y:S02]  /*10e0*/  LEA.HI R20, R21, R20, RZ, 0x1 ;  /* 0x0000001415147211 */ /* 0x000fe400078f08ff */
[----:B------:R-:W-:Y:S02]  /*10f0*/  ISETP.GE.AND P1, PT, R22, RZ, PT ;  /* 0x000000ff1600720c */ /* 0x000fe40003f26270 */
[----:B------:R-:W-:-:S05]  /*1100*/  IADD3 R21, PT, PT, -R20, RZ, RZ ;  /* 0x000000ff14157210 */ /* 0x000fca0007ffe1ff */
[----:B------:R-:W-:Y:S01]  /*1110*/  @!P0 IMAD.MOV.U32 R20, RZ, RZ, R21 ;  /* 0x000000ffff148224 */ /* 0x000fe200078e0015 */
[----:B0-----:R-:W-:-:S10]  /*1120*/  DMUL R16, R14, UR4 ;  /* 0x000000040e107c28 */ /* 0x001fd40008000000 */
[----:B------:R-:W0:Y:S02]  /*1130*/  F2F.F32.F64 R16, R16 ;  /* 0x0000001000107310 */ /* 0x000e240000301000 */
[----:B0-----:R-:W-:-:S07]  /*1140*/  FSEL R14, -R16, R16, !P1 ;  /* 0x00000010100e7208 */ /* 0x001fce0004800100 */
.L_x_15:
[----:B------:R-:W-:Y:S05]  /*1150*/  BSYNC.RECONVERGENT B0 ;  /* 0x0000000000007941 */ /* 0x000fea0003800200 */
.L_x_14:
[----:B------:R-:W-:Y:S01]  /*1160*/  LOP3.LUT R17, R20, 0x1, RZ, 0xc0, !PT ;  /* 0x0000000114117812 */ /* 0x000fe200078ec0ff */
[----:B------:R-:W-:Y:S02]  /*1170*/  IMAD.MOV.U32 R16, RZ, RZ, 0x37cbac00 ;  /* 0x37cbac00ff107424 */ /* 0x000fe400078e00ff */
[----:B------:R-:W-:Y:S01]  /*1180*/  FMUL R15, R14, R14 ;  /* 0x0000000e0e0f7220 */ /* 0x000fe20000400000 */
[----:B------:R-:W-:Y:S01]  /*1190*/  IMAD.MOV.U32 R21, RZ, RZ, 0x3e2aaaa8 ;  /* 0x3e2aaaa8ff157424 */ /* 0x000fe200078e00ff */
[----:B------:R-:W-:Y:S01]  /*11a0*/  ISETP.NE.U32.AND P0, PT, R17, 0x1, PT ;  /* 0x000000011100780c */ /* 0x000fe20003f05070 */
[----:B------:R-:W-:Y:S02]  /*11b0*/  IMAD.MOV.U32 R17, RZ, RZ, 0x3c0885e4 ;  /* 0x3c0885e4ff117424 */ /* 0x000fe400078e00ff */
[----:B------:R-:W-:Y:S01]  /*11c0*/  FFMA R16, R15, R16, -0.0013887860113754868507 ;  /* 0xbab607ed0f107423 */ /* 0x000fe20000000010 */
[----:B------:R-:W-:Y:S01]  /*11d0*/  VIADD R22, R20, 0x1 ;  /* 0x0000000114167836 */ /* 0x000fe20000000000 */
[----:B------:R-:W-:Y:S01]  /*11e0*/  FSEL R14, R14, 1, !P0 ;  /* 0x3f8000000e0e7808 */ /* 0x000fe20004000000 */
[----:B------:R-:W-:Y:S01]  /*11f0*/  BSSY.RECONVERGENT B0, `(.L_x_19) ;  /* 0x000006f000007945 */ /* 0x000fe20003800200 */
[----:B------:R-:W-:-:S02]  /*1200*/  FSEL R20, R17, 0.041666727513074874878, !P0 ;  /* 0x3d2aaabb11147808 */ /* 0x000fc40004000000 */
[----:B------:R-:W-:Y:S02]  /*1210*/  FSEL R16, R16, -0.00019574658654164522886, P0 ;  /* 0xb94d415310107808 */ /* 0x000fe40000000000 */
[----:B------:R-:W-:Y:S02]  /*1220*/  FSEL R17, -R21, -0.4999999701976776123, !P0 ;  /* 0xbeffffff15117808 */ /* 0x000fe40004000100 */
[----:B------:R-:W-:Y:S01]  /*1230*/  FSETP.GE.AND P0, PT, |R4|, 105615, PT ;  /* 0x47ce47800400780b */ /* 0x000fe20003f06200 */
[C---:B------:R-:W-:Y:S01]  /*1240*/  FFMA R16, R15.reuse, R16, R20 ;  /* 0x000000100f107223 */ /* 0x040fe20000000014 */
[----:B------:R-:W-:Y:S01]  /*1250*/  LOP3.LUT P1, RZ, R22, 0x2, RZ, 0xc0, !PT ;  /* 0x0000000216ff7812 */ /* 0x000fe2000782c0ff */
[----:B------:R-:W-:Y:S02]  /*1260*/  IMAD.MOV.U32 R20, RZ, RZ, R7 ;  /* 0x000000ffff147224 */ /* 0x000fe400078e0007 */
[C---:B------:R-:W-:Y:S01]  /*1270*/  FFMA R16, R15.reuse, R16, R17 ;  /* 0x000000100f107223 */ /* 0x040fe20000000011 */
[----:B------:R-:W-:Y:S01]  /*1280*/  FFMA R15, R15, R14, RZ ;  /* 0x0000000e0f0f7223 */ /* 0x000fe200000000ff */
[----:B------:R-:W-:-:S03]  /*1290*/  I2FP.F32.U32 R17, R3 ;  /* 0x0000000300117245 */ /* 0x000fc60000201000 */
[----:B------:R-:W-:Y:S01]  /*12a0*/  FFMA R21, R15, R16, R14 ;  /* 0x000000100f157223 */ /* 0x000fe2000000000e */
[----:B------:R-:W-:Y:S02]  /*12b0*/  IMAD.MOV.U32 R14, RZ, RZ, R5 ;  /* 0x000000ffff0e7224 */ /* 0x000fe400078e0005 */
[----:B------:R-:W-:Y:S02]  /*12c0*/  FFMA R18, R17, R19, R18 ;  /* 0x0000001311127223 */ /* 0x000fe40000000012 */
[----:B------:R-:W-:Y:S01]  /*12d0*/  @P1 FADD R21, RZ, -R21 ;  /* 0x80000015ff151221 */ /* 0x000fe20000000000 */
[----:B------:R-:W-:Y:S06]  /*12e0*/  @!P0 BRA `(.L_x_20) ;  /* 0x00000004007c8947 */ /* 0x000fec0003800000 */
[----:B------:R-:W-:-:S13]  /*12f0*/  FSETP.NEU.AND P0, PT, |R4|, +INF , PT ;  /* 0x7f8000000400780b */ /* 0x000fda0003f0d200 */
[----:B------:R-:W-:Y:S01]  /*1300*/  @!P0 FMUL R14, RZ, R4 ;  /* 0x00000004ff0e8220 */ /* 0x000fe20000400000 */
[----:B------:R-:W-:Y:S01]  /*1310*/  @!P0 IMAD.MOV.U32 R20, RZ, RZ, RZ ;  /* 0x000000ffff148224 */ /* 0x000fe200078e00ff */
[----:B------:R-:W-:Y:S06]  /*1320*/  @!P0 BRA `(.L_x_20) ;  /* 0x00000004006c8947 */ /* 0x000fec0003800000 */
[----:B------:R-:W-:Y:S01]  /*1330*/  SHF.L.U32 R14, R4, 0x8, RZ ;  /* 0x00000008040e7819 */ /* 0x000fe200000006ff */
[----:B------:R-:W-:Y:S01]  /*1340*/  IMAD.MOV.U32 R23, RZ, RZ, RZ ;  /* 0x000000ffff177224 */ /* 0x000fe200078e00ff */
[----:B------:R-:W0:Y:S01]  /*1350*/  LDCU.64 UR6, c[0x4][URZ] ;  /* 0x01000000ff0677ac */ /* 0x000e220008000a00 */
[----:B------:R-:W-:Y:S01]  /*1360*/  IMAD.MOV.U32 R20, RZ, RZ, RZ ;  /* 0x000000ffff147224 */ /* 0x000fe200078e00ff */
[----:B------:R-:W-:Y:S01]  /*1370*/  LOP3.LUT R19, R14, 0x80000000, RZ, 0xfc, !PT ;  /* 0x800000000e137812 */ /* 0x000fe200078efcff */
[----:B------:R-:W-:Y:S01]  /*1380*/  UMOV UR5, URZ ;  /* 0x000000ff00057c82 */ /* 0x000fe20008000000 */
[----:B------:R-:W-:-:S05]  /*1390*/  UMOV UR4, URZ ;  /* 0x000000ff00047c82 */ /* 0x000fca0008000000 */
.L_x_21:
        /* <DEDUP_REMOVED lines=36> */
[----:B------:R-:W-:-:S03]  /*15e0*/  ISETP.EQ.AND P5, PT, R17, 0x4, PT ;  /* 0x000000041100780c */ /* 0x000fc60003fa2270 */
[--C-:B------:R-:W-:Y:S01]  /*15f0*/  @P3 IMAD.MOV.U32 R19, RZ, RZ, R8.reuse ;  /* 0x000000ffff133224 */ /* 0x100fe200078e0008 */
[C---:B------:R-:W-:Y:S01]  /*1600*/  ISETP.EQ.AND P3, PT, R17.reuse, -0x4, PT ;  /* 0xfffffffc1100780c */ /* 0x040fe20003f62270 */
[----:B------:R-:W-:Y:S02]  /*1610*/  @P4 IMAD.MOV.U32 R14, RZ, RZ, R8 ;  /* 0x000000ffff0e4224 */ /* 0x000fe400078e0008 */
[--C-:B------:R-:W-:Y:S01]  /*1620*/  @P4 IMAD.MOV.U32 R19, RZ, RZ, R9.reuse ;  /* 0x000000ffff134224 */ /* 0x100fe200078e0009 */
[----:B------:R-:W-:Y:S01]  /*1630*/  ISETP.EQ.AND P4, PT, R17, RZ, PT ;  /* 0x000000ff1100720c */ /* 0x000fe20003f82270 */
        /* <DEDUP_REMOVED lines=23> */
.L_x_23:
[----:B------:R-:W-:Y:S05]  /*17b0*/  BSYNC.RECONVERGENT B1 ;  /* 0x0000000000017941 */ /* 0x000fea0003800200 */
.L_x_22:
        /* <DEDUP_REMOVED lines=18> */
.L_x_20:
[----:B------:R-:W-:Y:S05]  /*18e0*/  BSYNC.RECONVERGENT B0 ;  /* 0x0000000000007941 */ /* 0x000fea0003800200 */
.L_x_19:
[----:B------:R-:W-:Y:S02]  /*18f0*/  IMAD.MOV.U32 R16, RZ, RZ, 0x37cbac00 ;  /* 0x37cbac00ff107424 */ /* 0x000fe400078e00ff */
[----:B------:R-:W-:Y:S01]  /*1900*/  FMUL R15, R14, R14 ;  /* 0x0000000e0e0f7220 */ /* 0x000fe20000400000 */
[C---:B------:R-:W-:Y:S01]  /*1910*/  LOP3.LUT R17, R20.reuse, 0x1, RZ, 0xc0, !PT ;  /* 0x0000000114117812 */ /* 0x040fe200078ec0ff */
[----:B------:R-:W-:Y:S01]  /*1920*/  IMAD.MOV.U32 R19, RZ, RZ, 0x3d2aaabb ;  /* 0x3d2aaabbff137424 */ /* 0x000fe200078e00ff */
[----:B------:R-:W0:Y:S01]  /*1930*/  S2UR UR5, SR_CgaCtaId ;  /* 0x00000000000579c3 */ /* 0x000e220000008800 */
[----:B------:R-:W-:Y:S01]  /*1940*/  FFMA R16, R15, R16, -0.0013887860113754868507 ;  /* 0xbab607ed0f107423 */ /* 0x000fe20000000010 */
[----:B------:R-:W-:Y:S01]  /*1950*/  ISETP.NE.U32.AND P0, PT, R17, 0x1, PT ;  /* 0x000000011100780c */ /* 0x000fe20003f05070 */
[----:B------:R-:W-:Y:S01]  /*1960*/  IMAD.MOV.U32 R17, RZ, RZ, 0x3effffff ;  /* 0x3effffffff117424 */ /* 0x000fe200078e00ff */
[----:B------:R-:W-:Y:S01]  /*1970*/  LOP3.LUT P1, RZ, R20, 0x2, RZ, 0xc0, !PT ;  /* 0x0000000214ff7812 */ /* 0x000fe2000782c0ff */
[----:B------:R-:W-:Y:S01]  /*1980*/  UMOV UR4, 0x400 ;  /* 0x0000040000047882 */ /* 0x000fe20000000000 */
[----:B------:R-:W-:Y:S01]  /*1990*/  FSEL R16, R16, -0.00019574658654164522886, !P0 ;  /* 0xb94d415310107808 */ /* 0x000fe20004000000 */
[----:B------:R-:W-:Y:S01]  /*19a0*/  BSSY.RECONVERGENT B0, `(.L_x_24) ;  /* 0x0000071000007945 */ /* 0x000fe20003800200 */
[----:B------:R-:W-:Y:S01]  /*19b0*/  FSEL R22, R19, 0.0083327032625675201416, !P0 ;  /* 0x3c0885e413167808 */ /* 0x000fe20004000000 */
[----:B------:R-:W-:Y:S01]  /*19c0*/  IMAD.MOV.U32 R20, RZ, RZ, R7 ;  /* 0x000000ffff147224 */ /* 0x000fe200078e0007 */
[----:B------:R-:W-:-:S02]  /*19d0*/  FSEL R17, -R17, -0.16666662693023681641, !P0 ;  /* 0xbe2aaaa811117808 */ /* 0x000fc40004000100 */
[----:B------:R-:W-:Y:S01]  /*19e0*/  FSEL R14, R14, 1, P0 ;  /* 0x3f8000000e0e7808 */ /* 0x000fe20000000000 */
[----:B------:R-:W-:Y:S01]  /*19f0*/  FFMA R16, R15, R16, R22 ;  /* 0x000000100f107223 */ /* 0x000fe20000000016 */
[----:B------:R-:W-:-:S03]  /*1a00*/  FSETP.GE.AND P0, PT, |R4|, 105615, PT ;  /* 0x47ce47800400780b */ /* 0x000fc60003f06200 */
[C---:B------:R-:W-:Y:S01]  /*1a10*/  FFMA R16, R15.reuse, R16, R17 ;  /* 0x000000100f107223 */ /* 0x040fe20000000011 */
[----:B------:R-:W-:-:S04]  /*1a20*/  FFMA R15, R15, R14, RZ ;  /* 0x0000000e0f0f7223 */ /* 0x000fc800000000ff */
[----:B------:R-:W-:Y:S01]  /*1a30*/  FFMA R15, R15, R16, R14 ;  /* 0x000000100f0f7223 */ /* 0x000fe2000000000e */
[----:B------:R-:W-:Y:S01]  /*1a40*/  IMAD R14, R0, UR10, R3 ;  /* 0x0000000a000e7c24 */ /* 0x000fe2000f8e0203 */
[----:B0-----:R-:W-:Y:S02]  /*1a50*/  ULEA UR4, UR5, UR4, 0x18 ;  /* 0x0000000405047291 */ /* 0x001fe4000f8ec0ff */
[----:B------:R-:W-:-:S04]  /*1a60*/  @P1 FADD R15, RZ, -R15 ;  /* 0x8000000fff0f1221 */ /* 0x000fc80000000000 */
[----:B------:R-:W-:Y:S01]  /*1a70*/  FMUL R15, R18, R15 ;  /* 0x0000000f120f7220 */ /* 0x000fe20000400000 */
[----:B------:R-:W-:-:S03]  /*1a80*/  LEA R14, R14, UR4, 0x2 ;  /* 0x000000040e0e7c11 */ /* 0x000fc6000f8e10ff */
[----:B------:R-:W-:Y:S01]  /*1a90*/  FFMA R15, R6, R21, -R15 ;  /* 0x00000015060f7223 */ /* 0x000fe2000000080f */
[----:B------:R-:W-:-:S04]  /*1aa0*/  IMAD.MOV.U32 R21, RZ, RZ, R5 ;  /* 0x000000ffff157224 */ /* 0x000fc800078e0005 */
[----:B------:R0:W-:Y:S01]  /*1ab0*/  STS [R14], R15 ;  /* 0x0000000f0e007388 */ /* 0x0001e20000000800 */
[----:B------:R-:W-:Y:S05]  /*1ac0*/  @!P0 BRA `(.L_x_25) ;  /* 0x0000000400788947 */ /* 0x000fea0003800000 */
[----:B------:R-:W-:-:S13]  /*1ad0*/  FSETP.NEU.AND P0, PT, |R4|, +INF , PT ;  /* 0x7f8000000400780b */ /* 0x000fda0003f0d200 */
[----:B------:R-:W-:Y:S01]  /*1ae0*/  @!P0 FMUL R21, RZ, R4 ;  /* 0x00000004ff158220 */ /* 0x000fe20000400000 */
[----:B------:R-:W-:Y:S01]  /*1af0*/  @!P0 IMAD.MOV.U32 R20, RZ, RZ, RZ ;  /* 0x000000ffff148224 */ /* 0x000fe200078e00ff */
[----:B------:R-:W-:Y:S06]  /*1b00*/  @!P0 BRA `(.L_x_25) ;  /* 0x0000000400688947 */ /* 0x000fec0003800000 */
[----:B0-----:R-:W-:Y:S01]  /*1b10*/  IMAD.SHL.U32 R14, R4, 0x100, RZ ;  /* 0x00000100040e7824 */ /* 0x001fe200078e00ff */
[----:B------:R-:W-:Y:S01]  /*1b20*/  CS2R R20, SRZ ;  /* 0x0000000000147805 */ /* 0x000fe2000001ff00 */
[----:B------:R-:W0:Y:S03]  /*1b30*/  LDCU.64 UR6, c[0x4][URZ] ;  /* 0x01000000ff0677ac */ /* 0x000e260008000a00 */
[----:B------:R-:W-:Y:S01]  /*1b40*/  LOP3.LUT R23, R14, 0x80000000, RZ, 0xfc, !PT ;  /* 0x800000000e177812 */ /* 0x000fe200078efcff */
[----:B------:R-:W-:Y:S01]  /*1b50*/  UMOV UR5, URZ ;  /* 0x000000ff00057c82 */ /* 0x000fe20008000000 */
[----:B------:R-:W-:-:S05]  /*1b60*/  UMOV UR4, URZ ;  /* 0x000000ff00047c82 */ /* 0x000fca0008000000 */
.L_x_26:
[----:B0-----:R-:W-:Y:S01]  /*1b70*/  MOV R14, UR6 ;  /* 0x00000006000e7c02 */ /* 0x001fe20008000f00 */
        /* <DEDUP_REMOVED lines=11> */
[C---:B------:R-:W-:Y:S02]  /*1c30*/  ISETP.EQ.AND P5, PT, R20.reuse, 0x14, PT ;  /* 0x000000141400780c */ /* 0x040fe40003fa2270 */
[----:B------:R-:W-:Y:S01]  /*1c40*/  IADD3 R20, PT, PT, R20, 0x4, RZ ;  /* 0x0000000414147810 */ /* 0x000fe20007ffe0ff */
[----:B--2---:R-:W-:-:S03]  /*1c50*/  IMAD.WIDE.U32 R16, R14, R23, RZ ;  /* 0x000000170e107225 */ /* 0x004fc600078e00ff */
[----:B------:R-:W-:-:S04]  /*1c60*/  IADD3 R16, P6, PT, R16, R21, RZ ;  /* 0x0000001510107210 */ /* 0x000fc80007fde0ff */
[----:B------:R-:W-:Y:S01]  /*1c70*/  IADD3.X R21, PT, PT, R17, UR5, RZ, P6, !PT ;  /* 0x0000000511157c10 */ /* 0x000fe2000b7fe4ff */
[--C-:B------:R-:W-:Y:S02]  /*1c80*/  @P0 IMAD.MOV.U32 R8, RZ, RZ, R16.reuse ;  /* 0x000000ffff080224 */ /* 0x100fe400078e0010 */
[--C-:B------:R-:W-:Y:S02]  /*1c90*/  @P1 IMAD.MOV.U32 R9, RZ, RZ, R16.reuse ;  /* 0x000000ffff091224 */ /* 0x100fe400078e0010 */
        /* <DEDUP_REMOVED lines=35> */
[----:B------:R-:W-:Y:S02]  /*1ed0*/  @P2 IMAD.MOV.U32 R15, RZ, RZ, R8 ;  /* 0x000000ffff0f2224 */ /* 0x000fe400078e0008 */
[----:B------:R-:W-:Y:S02]  /*1ee0*/  @P1 IMAD.MOV.U32 R15, RZ, RZ, R9 ;  /* 0x000000ffff0f1224 */ /* 0x000fe400078e0009 */
[----:B------:R-:W-:Y:S01]  /*1ef0*/  @P0 IMAD.MOV.U32 R15, RZ, RZ, R10 ;  /* 0x000000ffff0f0224 */ /* 0x000fe200078e000a */
[----:B------:R-:W-:Y:S01]  /*1f00*/  ISETP.EQ.AND P0, PT, R17, 0x8, PT ;  /* 0x000000081100780c */ /* 0x000fe20003f02270 */
[----:B------:R-:W-:Y:S01]  /*1f10*/  @P3 IMAD.MOV.U32 R15, RZ, RZ, R11 ;  /* 0x000000ffff0f3224 */ /* 0x000fe200078e000b */
[----:B------:R-:W-:Y:S01]  /*1f20*/  LOP3.LUT R17, R16, 0x1f, RZ, 0xc0, !PT ;  /* 0x0000001f10117812 */ /* 0x000fe200078ec0ff */
[----:B------:R-:W-:Y:S02]  /*1f30*/  @P4 IMAD.MOV.U32 R15, RZ, RZ, R12 ;  /* 0x000000ffff0f4224 */ /* 0x000fe400078e000c */
[----:B------:R-:W-:Y:S01]  /*1f40*/  @P5 IMAD.MOV.U32 R15, RZ, RZ, R13 ;  /* 0x000000ffff0f5224 */ /* 0x000fe200078e000d */
[----:B------:R-:W-:-:S07]  /*1f50*/  SHF.L.W.U32.HI R20, R14, R17, R20 ;  /* 0x000000110e147219 */ /* 0x000fce0000010e14 */
[----:B------:R-:W-:-:S05]  /*1f60*/  @P0 IMAD.MOV.U32 R15, RZ, RZ, R21 ;  /* 0x000000ffff0f0224 */ /* 0x000fca00078e0015 */
[----:B------:R-:W-:-:S07]  /*1f70*/  SHF.L.W.U32.HI R14, R15, R17, R14 ;  /* 0x000000110f0e7219 */ /* 0x000fce0000010e0e */
.L_x_28:
[----:B------:R-:W-:Y:S05]  /*1f80*/  BSYNC.RECONVERGENT B1 ;  /* 0x0000000000017941 */ /* 0x000fea0003800200 */
.L_x_27:
[C---:B------:R-:W-:Y:S01]  /*1f90*/  SHF.L.W.U32.HI R21, R14.reuse, 0x2, R20 ;  /* 0x000000020e157819 */ /* 0x040fe20000010e14 */
[----:B------:R-:W-:Y:S01]  /*1fa0*/  UMOV UR4, 0x54442d19 ;  /* 0x54442d1900047882 */ /* 0x000fe20000000000 */
[----:B------:R-:W-:Y:S01]  /*1fb0*/  SHF.L.U32 R14, R14, 0x2, RZ ;  /* 0x000000020e0e7819 */ /* 0x000fe200000006ff */
        /* <DEDUP_REMOVED lines=9> */
[----:B------:R-:W-:-:S03]  /*2050*/  ISETP.GE.AND P0, PT, R22, RZ, PT ;  /* 0x000000ff1600720c */ /* 0x000fc60003f06270 */
[----:B------:R-:W-:-:S04]  /*2060*/  IMAD.MOV R21, RZ, RZ, -R20 ;  /* 0x000000ffff157224 */ /* 0x000fc800078e0a14 */
[----:B------:R-:W-:Y:S01]  /*2070*/  @!P1 IMAD.MOV.U32 R20, RZ, RZ, R21 ;  /* 0x000000ffff149224 */ /* 0x000fe200078e0015 */
[----:B0-----:R-:W-:-:S10]  /*2080*/  DMUL R16, R14, UR4 ;  /* 0x000000040e107c28 */ /* 0x001fd40008000000 */
[----:B------:R-:W0:Y:S02]  /*2090*/  F2F.F32.F64 R16, R16 ;  /* 0x0000001000107310 */ /* 0x000e240000301000 */
[----:B0-----:R-:W-:-:S07]  /*20a0*/  FSEL R21, -R16, R16, !P0 ;  /* 0x0000001010157208 */ /* 0x001fce0004000100 */
.L_x_25:
[----:B------:R-:W-:Y:S05]  /*20b0*/  BSYNC.RECONVERGENT B0 ;  /* 0x0000000000007941 */ /* 0x000fea0003800200 */
.L_x_24:
[----:B0-----:R-:W-:Y:S01]  /*20c0*/  LOP3.LUT R14, R20, 0x1, RZ, 0xc0, !PT ;  /* 0x00000001140e7812 */ /* 0x001fe200078ec0ff */
[----:B------:R-:W-:Y:S02]  /*20d0*/  IMAD.MOV.U32 R16, RZ, RZ, 0x37cbac00 ;  /* 0x37cbac00ff107424 */ /* 0x000fe400078e00ff */
[----:B------:R-:W-:Y:S01]  /*20e0*/  FMUL R15, R21, R21 ;  /* 0x00000015150f7220 */ /* 0x000fe20000400000 */
[----:B------:R-:W-:Y:S01]  /*20f0*/  IMAD.MOV.U32 R17, RZ, RZ, 0x3effffff ;  /* 0x3effffffff117424 */ /* 0x000fe200078e00ff */
[----:B------:R-:W-:Y:S01]  /*2100*/  ISETP.NE.U32.AND P0, PT, R14, 0x1, PT ;  /* 0x000000010e00780c */ /* 0x000fe20003f05070 */
[----:B------:R-:W-:Y:S01]  /*2110*/  BSSY.RECONVERGENT B0, `(.L_x_29) ;  /* 0x000006d000007945 */ /* 0x000fe20003800200 */
[----:B------:R-:W-:Y:S01]  /*2120*/  FFMA R14, R15, R16, -0.0013887860113754868507 ;  /* 0xbab607ed0f0e7423 */ /* 0x000fe20000000010 */
[----:B------:R-:W-:Y:S02]  /*2130*/  LOP3.LUT P1, RZ, R20, 0x2, RZ, 0xc0, !PT ;  /* 0x0000000214ff7812 */ /* 0x000fe4000782c0ff */
[----:B------:R-:W-:-:S02]  /*2140*/  FSEL R24, R19, 0.0083327032625675201416, !P0 ;  /* 0x3c0885e413187808 */ /* 0x000fc40004000000 */
[----:B------:R-:W-:Y:S02]  /*2150*/  FSEL R22, R14, -0.00019574658654164522886, !P0 ;  /* 0xb94d41530e167808 */ /* 0x000fe40004000000 */
[----:B------:R-:W-:Y:S02]  /*2160*/  FSEL R14, R21, 1, P0 ;  /* 0x3f800000150e7808 */ /* 0x000fe40000000000 */
[----:B------:R-:W-:Y:S01]  /*2170*/  FSEL R19, -R17, -0.16666662693023681641, !P0 ;  /* 0xbe2aaaa811137808 */ /* 0x000fe20004000100 */
[C---:B------:R-:W-:Y:S01]  /*2180*/  FFMA R22, R15.reuse, R22, R24 ;  /* 0x000000160f167223 */ /* 0x040fe20000000018 */
[----:B------:R-:W-:Y:S01]  /*2190*/  FSETP.GE.AND P0, PT, |R4|, 105615, PT ;  /* 0x47ce47800400780b */ /* 0x000fe20003f06200 */
[C---:B------:R-:W-:Y:S02]  /*21a0*/  FFMA R17, R15.reuse, R14, RZ ;  /* 0x0000000e0f117223 */ /* 0x040fe400000000ff */
[----:B------:R-:W-:-:S04]  /*21b0*/  FFMA R19, R15, R22, R19 ;  /* 0x000000160f137223 */ /* 0x000fc80000000013 */
[----:B------:R-:W-:-:S04]  /*21c0*/  FFMA R17, R17, R19, R14 ;  /* 0x0000001311117223 */ /* 0x000fc8000000000e */
[----:B------:R-:W-:-:S04]  /*21d0*/  @P1 FADD R17, RZ, -R17 ;  /* 0x80000011ff111221 */ /* 0x000fc80000000000 */
[----:B------:R-:W-:Y:S01]  /*21e0*/  FMUL R17, R6, R17 ;  /* 0x0000001106117220 */ /* 0x000fe20000400000 */
[----:B------:R-:W-:Y:S06]  /*21f0*/  @!P0 BRA `(.L_x_30) ;  /* 0x0000000400788947 */ /* 0x000fec0003800000 */
[----:B------:R-:W-:-:S13]  /*2200*/  FSETP.NEU.AND P0, PT, |R4|, +INF , PT ;  /* 0x7f8000000400780b */ /* 0x000fda0003f0d200 */
[----:B------:R-:W-:Y:S01]  /*2210*/  @!P0 FMUL R5, RZ, R4 ;  /* 0x00000004ff058220 */ /* 0x000fe20000400000 */
[----:B------:R-:W-:Y:S01]  /*2220*/  @!P0 IMAD.MOV.U32 R7, RZ, RZ, RZ ;  /* 0x000000ffff078224 */ /* 0x000fe200078e00ff */
[----:B------:R-:W-:Y:S06]  /*2230*/  @!P0 BRA `(.L_x_30) ;  /* 0x0000000400688947 */ /* 0x000fec0003800000 */
[----:B------:R-:W-:Y:S01]  /*2240*/  IMAD.SHL.U32 R5, R4, 0x100, RZ ;  /* 0x0000010004057824 */ /* 0x000fe200078e00ff */
[----:B------:R-:W-:Y:S01]  /*2250*/  MOV R20, RZ ;  /* 0x000000ff00147202 */ /* 0x000fe20000000f00 */
[----:B------:R-:W-:Y:S01]  /*2260*/  IMAD.MOV.U32 R19, RZ, RZ, RZ ;  /* 0x000000ffff137224 */ /* 0x000fe200078e00ff */
[----:B------:R-:W0:Y:S02]  /*2270*/  LDCU.64 UR6, c[0x4][URZ] ;  /* 0x01000000ff0677ac */ /* 0x000e240008000a00 */
[----:B------:R-:W-:Y:S01]  /*2280*/  LOP3.LUT R21, R5, 0x80000000, RZ, 0xfc, !PT ;  /* 0x8000000005157812 */ /* 0x000fe200078efcff */
[----:B------:R-:W-:Y:S01]  /*2290*/  UMOV UR5, URZ ;  /* 0x000000ff00057c82 */ /* 0x000fe20008000000 */
[----:B------:R-:W-:-:S05]  /*22a0*/  UMOV UR4, URZ ;  /* 0x000000ff00047c82 */ /* 0x000fca0008000000 */
.L_x_31:
        /* <DEDUP_REMOVED lines=17> */
[--C-:B------:R-:W-:Y:S02]  /*23c0*/  @P0 IMAD.MOV.U32 R8, RZ, RZ, R5.reuse ;  /* 0x000000ffff080224 */ /* 0x100fe400078e0005 */
        /* <DEDUP_REMOVED lines=31> */
[--C-:B------:R-:W-:Y:S01]  /*25c0*/  @P3 IMAD.MOV.U32 R5, RZ, RZ, R13.reuse ;  /* 0x000000ffff053224 */ /* 0x100fe200078e000d */
[----:B------:R-:W-:Y:S01]  /*25d0*/  @P4 MOV R5, R19 ;  /* 0x0000001300054202 */ /* 0x000fe20000000f00 */
[----:B------:R-:W-:Y:S02]  /*25e0*/  @P4 IMAD.MOV.U32 R6, RZ, RZ, R13 ;  /* 0x000000ffff064224 */ /* 0x000fe400078e000d */
[----:B------:R-:W-:Y:S01]  /*25f0*/  @P5 IMAD.MOV.U32 R6, RZ, RZ, R19 ;  /* 0x000000ffff065224 */ /* 0x000fe200078e0013 */
[----:B------:R-:W-:Y:S06]  /*2600*/  @!P6 BRA `(.L_x_33) ;  /* 0x000000000028e947 */ /* 0x000fec0003800000 */
[----:B------:R-:W-:Y:S01]  /*2610*/  @P1 IMAD.MOV.U32 R8, RZ, RZ, R9 ;  /* 0x000000ffff081224 */ /* 0x000fe200078e0009 */
[----:B------:R-:W-:Y:S01]  /*2620*/  LOP3.LUT R7, R7, 0x1f, RZ, 0xc0, !PT ;  /* 0x0000001f07077812 */ /* 0x000fe200078ec0ff */
        /* <DEDUP_REMOVED lines=8> */
.L_x_33:
[----:B------:R-:W-:Y:S05]  /*26b0*/  BSYNC.RECONVERGENT B1 ;  /* 0x0000000000017941 */ /* 0x000fea0003800200 */
.L_x_32:
        /* <DEDUP_REMOVED lines=9> */
[----:B------:R-:W0:Y:S01]  /*2750*/  I2F.F64.S64 R6, R10 ;  /* 0x0000000a00067312 */ /* 0x000e220000301c00 */
[----:B------:R-:W-:-:S04]  /*2760*/  LOP3.LUT R4, R12, R4, RZ, 0x3c, !PT ;  /* 0x000000040c047212 */ /* 0x000fc800078e3cff */
[----:B------:R-:W-:Y:S01]  /*2770*/  ISETP.GE.AND P0, PT, R4, RZ, PT ;  /* 0x000000ff0400720c */ /* 0x000fe20003f06270 */
[----:B0-----:R-:W-:Y:S01]  /*2780*/  DMUL R8, R6, UR4 ;  /* 0x0000000406087c28 */ /* 0x001fe20008000000 */
[----:B------:R-:W-:-:S05]  /*2790*/  LEA.HI R7, R12, R5, RZ, 0x1 ;  /* 0x000000050c077211 */ /* 0x000fca00078f08ff */
[----:B------:R-:W-:-:S04]  /*27a0*/  IMAD.MOV R4, RZ, RZ, -R7 ;  /* 0x000000ffff047224 */ /* 0x000fc800078e0a07 */
[----:B------:R-:W0:Y:S01]  /*27b0*/  F2F.F32.F64 R8, R8 ;  /* 0x0000000800087310 */ /* 0x000e220000301000 */
[----:B------:R-:W-:Y:S01]  /*27c0*/  @!P1 IMAD.MOV.U32 R7, RZ, RZ, R4 ;  /* 0x000000ffff079224 */ /* 0x000fe200078e0004 */
[----:B0-----:R-:W-:-:S07]  /*27d0*/  FSEL R5, -R8, R8, !P0 ;  /* 0x0000000808057208 */ /* 0x001fce0004000100 */
.L_x_30:
[----:B------:R-:W-:Y:S05]  /*27e0*/  BSYNC.RECONVERGENT B0 ;  /* 0x0000000000007941 */ /* 0x000fea0003800200 */
.L_x_29:
[----:B------:R-:W-:Y:S01]  /*27f0*/  FMUL R4, R5, R5 ;  /* 0x0000000505047220 */ /* 0x000fe20000400000 */
[C---:B------:R-:W-:Y:S01]  /*2800*/  LOP3.LUT R6, R7.reuse, 0x1, RZ, 0xc0, !PT ;  /* 0x0000000107067812 */ /* 0x040fe200078ec0ff */
[----:B------:R-:W0:Y:S01]  /*2810*/  S2UR UR6, SR_CgaCtaId ;  /* 0x00000000000679c3 */ /* 0x000e220000008800 */
[----:B------:R-:W-:Y:S02]  /*2820*/  IMAD.MOV.U32 R11, RZ, RZ, 0x3c0885e4 ;  /* 0x3c0885e4ff0b7424 */ /* 0x000fe400078e00ff */
[----:B------:R-:W-:Y:S01]  /*2830*/  FFMA R16, R4, R16, -0.0013887860113754868507 ;  /* 0xbab607ed04107423 */ /* 0x000fe20000000010 */
[----:B------:R-:W-:Y:S01]  /*2840*/  ISETP.NE.U32.AND P0, PT, R6, 0x1, PT ;  /* 0x000000010600780c */ /* 0x000fe20003f05070 */
[----:B------:R-:W-:Y:S01]  /*2850*/  IMAD.MOV.U32 R6, RZ, RZ, 0x3e2aaaa8 ;  /* 0x3e2aaaa8ff067424 */ /* 0x000fe200078e00ff */
[----:B------:R-:W-:Y:S01]  /*2860*/  UMOV UR5, 0x400 ;  /* 0x0000040000057882 */ /* 0x000fe20000000000 */
[----:B------:R-:W-:Y:S01]  /*2870*/  VIADD R7, R7, 0x1 ;  /* 0x0000000107077836 */ /* 0x000fe20000000000 */
[----:B------:R-:W-:Y:S01]  /*2880*/  FSEL R9, R16, -0.00019574658654164522886, P0 ;  /* 0xb94d415310097808 */ /* 0x000fe20000000000 */
[----:B------:R-:W-:Y:S01]  /*2890*/  UIADD3 UR4, UPT, UPT, UR5, 0x1000, URZ ;  /* 0x0000100005047890 */ /* 0x000fe2000fffe0ff */
[----:B------:R-:W-:-:S02]  /*28a0*/  FSEL R11, R11, 0.041666727513074874878, !P0 ;  /* 0x3d2aaabb0b0b7808 */ /* 0x000fc40004000000 */
[----:B------:R-:W-:Y:S02]  /*28b0*/  FSEL R6, -R6, -0.4999999701976776123, !P0 ;  /* 0xbeffffff06067808 */ /* 0x000fe40004000100 */
[----:B------:R-:W-:Y:S01]  /*28c0*/  LOP3.LUT P1, RZ, R7, 0x2, RZ, 0xc0, !PT ;  /* 0x0000000207ff7812 */ /* 0x000fe2000782c0ff */
[----:B------:R-:W-:Y:S01]  /*28d0*/  FFMA R9, R4, R9, R11 ;  /* 0x0000000904097223 */ /* 0x000fe2000000000b */
[----:B------:R-:W-:Y:S02]  /*28e0*/  FSEL R5, R5, 1, !P0 ;  /* 0x3f80000005057808 */ /* 0x000fe40004000000 */
[----:B------:R-:W-:Y:S01]  /*28f0*/  ISETP.NE.AND P0, PT, R0, RZ, PT ;  /* 0x000000ff0000720c */ /* 0x000fe20003f05270 */
[C---:B------:R-:W-:Y:S02]  /*2900*/  FFMA R6, R4.reuse, R9, R6 ;  /* 0x0000000904067223 */ /* 0x040fe40000000006 */
[----:B------:R-:W-:-:S04]  /*2910*/  FFMA R4, R4, R5, RZ ;  /* 0x0000000504047223 */ /* 0x000fc800000000ff */
[----:B------:R-:W-:Y:S01]  /*2920*/  FFMA R4, R4, R6, R5 ;  /* 0x0000000604047223 */ /* 0x000fe20000000005 */
[----:B0-----:R-:W-:Y:S01]  /*2930*/  ULEA UR4, UR6, UR4, 0x18 ;  /* 0x0000000406047291 */ /* 0x001fe2000f8ec0ff */
[----:B------:R-:W-:Y:S02]  /*2940*/  IMAD R6, R0, UR10, R3 ;  /* 0x0000000a00067c24 */ /* 0x000fe4000f8e0203 */
[----:B------:R-:W-:-:S03]  /*2950*/  @P1 FADD R4, RZ, -R4 ;  /* 0x80000004ff041221 */ /* 0x000fc60000000000 */
[----:B------:R-:W-:Y:S01]  /*2960*/  LEA R6, R6, UR4, 0x2 ;  /* 0x0000000406067c11 */ /* 0x000fe2000f8e10ff */
[----:B------:R-:W-:-:S05]  /*2970*/  FFMA R17, R18, R4, R17 ;  /* 0x0000000412117223 */ /* 0x000fca0000000011 */
[----:B------:R0:W-:Y:S01]  /*2980*/  STS [R6], R17 ;  /* 0x0000001106007388 */ /* 0x0001e20000000800 */
[----:B------:R-:W-:Y:S06]  /*2990*/  BAR.SYNC.DEFER_BLOCKING 0x0 ;  /* 0x0000000000007b1d */ /* 0x000fec0000010000 */
[----:B------:R-:W-:Y:S05]  /*29a0*/  @P0 EXIT ;  /* 0x000000000000094d */ /* 0x000fea0003800000 */
[----:B------:R-:W1:Y:S01]  /*29b0*/  LDC R7, c[0x0][0x364] ;  /* 0x0000d900ff077b82 */ /* 0x000e620000000800 */
[----:B------:R-:W-:Y:S01]  /*29c0*/  ULEA UR5, UR6, UR5, 0x18 ;  /* 0x0000000506057291 */ /* 0x000fe2000f8ec0ff */
[----:B-1----:R-:W-:-:S13]  /*29d0*/  ISETP.GT.U32.AND P0, PT, R7, 0x1, PT ;  /* 0x000000010700780c */ /* 0x002fda0003f04070 */
[C---:B0-----:R-:W-:Y:S02]  /*29e0*/  @!P0 LEA R17, R3.reuse, UR5, 0x2 ;  /* 0x0000000503118c11 */ /* 0x041fe4000f8e10ff */
[----:B------:R-:W-:-:S04]  /*29f0*/  @!P0 LEA R0, R3, UR4, 0x2 ;  /* 0x0000000403008c11 */ /* 0x000fc8000f8e10ff */
[----:B------:R-:W0:Y:S04]  /*2a00*/  @!P0 LDS R17, [R17] ;  /* 0x0000000011118984 */ /* 0x000e280000000800 */
[----:B------:R-:W1:Y:S01]  /*2a10*/  @!P0 LDS R0, [R0] ;  /* 0x0000000000008984 */ /* 0x000e620000000800 */
[----:B------:R-:W-:Y:S05]  /*2a20*/  @!P0 BRA `(.L_x_34) ;  /* 0x00000008000c8947 */ /* 0x000fea0003800000 */
[----:B------:R-:W-:Y:S01]  /*2a30*/  LEA R4, R3, UR5, 0x2 ;  /* 0x0000000503047c11 */ /* 0x000fe2000f8e10ff */
[----:B------:R-:W-:Y:S01]  /*2a40*/  VIADD R6, R7, 0xfffffffe ;  /* 0xfffffffe07067836 */ /* 0x000fe20000000000 */
[----:B------:R-:W-:Y:S02]  /*2a50*/  LEA R5, R3, UR4, 0x2 ;  /* 0x0000000403057c11 */ /* 0x000fe4000f8e10ff */
[----:B------:R-:W-:Y:S01]  /*2a60*/  MOV R8, 0x1 ;  /* 0x0000000100087802 */ /* 0x000fe20000000f00 */
[----:B0-----:R0:W2:Y:S01]  /*2a70*/  LDS R17, [R4] ;  /* 0x0000000004117984 */ /* 0x0010a20000000800 */
[----:B------:R-:W-:Y:S01]  /*2a80*/  ISETP.GE.U32.AND P0, PT, R6, 0x7, PT ;  /* 0x000000070600780c */ /* 0x000fe20003f06070 */
[----:B------:R-:W-:Y:S02]  /*2a90*/  VIADD R6, R7, 0xffffffff ;  /* 0xffffffff07067836 */ /* 0x000fe40000000000 */
[----:B-1----:R0:W1:Y:S03]  /*2aa0*/  LDS R0, [R5] ;  /* 0x0000000005007984 */ /* 0x0020660000000800 */
[----:B------:R-:W-:-:S07]  /*2ab0*/  LOP3.LUT R7, R6, 0x7, RZ, 0xc0, !PT ;  /* 0x0000000706077812 */ /* 0x000fce00078ec0ff */
[----:B------:R-:W-:Y:S05]  /*2ac0*/  @!P0 BRA `(.L_x_35) ;  /* 0x0000000000e88947 */ /* 0x000fea0003800000 */
[----:B------:R-:W-:Y:S01]  /*2ad0*/  USHF.L.U32 UR6, UR10, 0x2, URZ ;  /* 0x000000020a067899 */ /* 0x000fe200080006ff */
[----:B------:R-:W-:Y:S01]  /*2ae0*/  LOP3.LUT R10, R6, 0xfffffff8, RZ, 0xc0, !PT ;  /* 0xfffffff8060a7812 */ /* 0x000fe200078ec0ff */
[----:B------:R-:W-:-:S04]  /*2af0*/  IMAD.MOV.U32 R8, RZ, RZ, RZ ;  /* 0x000000ffff087224 */ /* 0x000fc800078e00ff */
[----:B------:R-:W-:Y:S01]  /*2b00*/  IMAD.MOV R10, RZ, RZ, -R10 ;  /* 0x000000ffff0a7224 */ /* 0x000fe200078e0a0a */
[----:B------:R-:W-:-:S07]  /*2b10*/  LEA R9, R3, UR6, 0x2 ;  /* 0x0000000603097c11 */ /* 0x000fce000f8e10ff */
.L_x_36:
[----:B------:R-:W2:Y:S01]  /*2b20*/  LDS R26, [R9+UR5] ;  /* 0x00000005091a7984 */ /* 0x000ea20008000800 */
[C---:B------:R-:W-:Y:S02]  /*2b30*/  VIADD R14, R9.reuse, UR4 ;  /* 0x00000004090e7c36 */ /* 0x040fe40008000000 */
[----:B------:R-:W-:Y:S01]  /*2b40*/  VIADD R13, R9, UR5 ;  /* 0x00000005090d7c36 */ /* 0x000fe20008000000 */
[----:B------:R-:W1:Y:S01]  /*2b50*/  LDS R11, [R9+UR4] ;  /* 0x00000004090b7984 */ /* 0x000e620008000800 */
[----:B------:R-:W-:Y:S02]  /*2b60*/  VIADD R25, R14, UR6 ;  /* 0x000000060e197c36 */ /* 0x000fe40008000000 */
[----:B------:R-:W-:Y:S01]  /*2b70*/  VIADD R15, R13, UR6 ;  /* 0x000000060d0f7c36 */ /* 0x000fe20008000000 */
[----:B------:R3:W4:Y:S01]  /*2b80*/  LDS R12, [R14+UR6] ;  /* 0x000000060e0c7984 */ /* 0x0007220008000800 */
[----:B------:R-:W-:Y:S01]  /*2b90*/  VIADD R10, R10, 0x8 ;  /* 0x000000080a0a7836 */ /* 0x000fe20000000000 */
[----:B------:R-:W-:Y:S01]  /*2ba0*/  IADD3 R23, PT, PT, R25, UR6, RZ ;  /* 0x0000000619177c10 */ /* 0x000fe2000fffe0ff */
[----:B------:R-:W-:Y:S01]  /*2bb0*/  VIADD R24, R15, UR6 ;  /* 0x000000060f187c36 */ /* 0x000fe20008000000 */
[----:B------:R-:W5:Y:S01]  /*2bc0*/  LDS R13, [R13+UR6] ;  /* 0x000000060d0d7984 */ /* 0x000f620008000800 */
[----:B------:R-:W-:Y:S01]  /*2bd0*/  VIADD R8, R8, 0x8 ;  /* 0x0000000808087836 */ /* 0x000fe20000000000 */
[----:B------:R-:W-:Y:S01]  /*2be0*/  ISETP.NE.AND P0, PT, R10, RZ, PT ;  /* 0x000000ff0a00720c */ /* 0x000fe20003f05270 */
[----:B------:R-:W-:Y:S01]  /*2bf0*/  VIADD R21, R23, UR6 ;  /* 0x0000000617157c36 */ /* 0x000fe20008000000 */
[----:B------:R-:W0:Y:S01]  /*2c00*/  LDS R15, [R15+UR6] ;  /* 0x000000060f0f7984 */ /* 0x000e220008000800 */
[----:B------:R-:W-:-:S02]  /*2c10*/  VIADD R22, R24, UR6 ;  /* 0x0000000618167c36 */ /* 0x000fc40008000000 */
[----:B------:R-:W-:Y:S01]  /*2c20*/  VIADD R16, R21, UR6 ;  /* 0x0000000615107c36 */ /* 0x000fe20008000000 */
[----:B------:R-:W0:Y:S01]  /*2c30*/  LDS R25, [R25+UR6] ;  /* 0x0000000619197984 */ /* 0x000e220008000800 */
[----:B------:R-:W-:Y:S02]  /*2c40*/  VIADD R20, R22, UR6 ;  /* 0x0000000616147c36 */ /* 0x000fe40008000000 */
[----:B------:R-:W-:Y:S01]  /*2c50*/  VIADD R18, R16, UR6 ;  /* 0x0000000610127c36 */ /* 0x000fe20008000000 */
[----:B------:R-:W0:Y:S01]  /*2c60*/  LDS R24, [R24+UR6] ;  /* 0x0000000618187984 */ /* 0x000e220008000800 */
[----:B------:R-:W-:-:S03]  /*2c70*/  VIADD R19, R20, UR6 ;  /* 0x0000000614137c36 */ /* 0x000fc60008000000 */
[----:B------:R-:W0:Y:S01]  /*2c80*/  LDS R23, [R23+UR6] ;  /* 0x0000000617177984 */ /* 0x000e220008000800 */
[----:B---3--:R-:W-:-:S03]  /*2c90*/  IADD3 R14, PT, PT, R18, UR6, RZ ;  /* 0x00000006120e7c10 */ /* 0x008fc6000fffe0ff */
[----:B------:R-:W3:Y:S04]  /*2ca0*/  LDS R22, [R22+UR6] ;  /* 0x0000000616167984 */ /* 0x000ee80008000800 */
[----:B------:R-:W3:Y:S04]  /*2cb0*/  LDS R21, [R21+UR6] ;  /* 0x0000000615157984 */ /* 0x000ee80008000800 */
[----:B------:R-:W3:Y:S01]  /*2cc0*/  LDS R20, [R20+UR6] ;  /* 0x0000000614147984 */ /* 0x000ee20008000800 */
[----:B--2---:R-:W-:Y:S01]  /*2cd0*/  FADD R26, R26, R17 ;  /* 0x000000111a1a7221 */ /* 0x004fe20000000000 */
[----:B------:R-:W-:-:S02]  /*2ce0*/  VIADD R17, R19, UR6 ;  /* 0x0000000613117c36 */ /* 0x000fc40008000000 */
[----:B------:R-:W2:Y:S01]  /*2cf0*/  LDS R16, [R16+UR6] ;  /* 0x0000000610107984 */ /* 0x000ea20008000800 */
[----:B-1----:R-:W-:Y:S02]  /*2d00*/  FADD R11, R11, R0 ;  /* 0x000000000b0b7221 */ /* 0x002fe40000000000 */
[----:B------:R-:W1:Y:S01]  /*2d10*/  LDC R0, c[0x0][0x360] ;  /* 0x0000d800ff007b82 */ /* 0x000e620000000800 */
[----:B------:R-:W2:Y:S01]  /*2d20*/  LDS R19, [R19+UR6] ;  /* 0x0000000613137984 */ /* 0x000ea20008000800 */
[----:B----4-:R-:W-:-:S03]  /*2d30*/  FADD R12, R11, R12 ;  /* 0x0000000c0b0c7221 */ /* 0x010fc60000000000 */
[----:B------:R-:W4:Y:S01]  /*2d40*/  LDS R18, [R18+UR6] ;  /* 0x0000000612127984 */ /* 0x000f220008000800 */
[----:B-----5:R-:W-:-:S03]  /*2d50*/  FADD R26, R26, R13 ;  /* 0x0000000d1a1a7221 */ /* 0x020fc60000000000 */
[----:B------:R-:W5:Y:S01]  /*2d60*/  LDS R17, [R17+UR6] ;  /* 0x0000000611117984 */ /* 0x000f620008000800 */
[----:B0-----:R-:W-:-:S03]  /*2d70*/  FADD R15, R26, R15 ;  /* 0x0000000f1a0f7221 */ /* 0x001fc60000000000 */
[----:B------:R-:W0:Y:S01]  /*2d80*/  LDS R14, [R14+UR6] ;  /* 0x000000060e0e7984 */ /* 0x000e220008000800 */
[----:B------:R-:W-:Y:S01]  /*2d90*/  FADD R12, R12, R25 ;  /* 0x000000190c0c7221 */ /* 0x000fe20000000000 */
[----:B------:R-:W-:-:S03]  /*2da0*/  FADD R15, R15, R24 ;  /* 0x000000180f0f7221 */ /* 0x000fc60000000000 */
[----:B------:R-:W-:Y:S01]  /*2db0*/  FADD R12, R12, R23 ;  /* 0x000000170c0c7221 */ /* 0x000fe20000000000 */
[----:B-1----:R-:W-:Y:S02]  /*2dc0*/  IMAD R9, R0, 0x20, R9 ;  /* 0x0000002000097824 */ /* 0x002fe400078e0209 */
[----:B---3--:R-:W-:Y:S01]  /*2dd0*/  FADD R15, R15, R22 ;  /* 0x000000160f0f7221 */ /* 0x008fe20000000000 */
[----:B------:R-:W-:-:S03]  /*2de0*/  FADD R21, R12, R21 ;  /* 0x000000150c157221 */ /* 0x000fc60000000000 */
[----:B------:R-:W-:Y:S01]  /*2df0*/  FADD R20, R15, R20 ;  /* 0x000000140f147221 */ /* 0x000fe20000000000 */
[----:B--2---:R-:W-:-:S03]  /*2e00*/  FADD R21, R21, R16 ;  /* 0x0000001015157221 */ /* 0x004fc60000000000 */
[----:B------:R-:W-:Y:S01]  /*2e10*/  FADD R20, R20, R19 ;  /* 0x0000001314147221 */ /* 0x000fe20000000000 */
[----:B----4-:R-:W-:-:S03]  /*2e20*/  FADD R21, R21, R18 ;  /* 0x0000001215157221 */ /* 0x010fc60000000000 */
[----:B-----5:R-:W-:Y:S01]  /*2e30*/  FADD R17, R20, R17 ;  /* 0x0000001114117221 */ /* 0x020fe20000000000 */
[----:B0-----:R-:W-:Y:S01]  /*2e40*/  FADD R0, R21, R14 ;  /* 0x0000000e15007221 */ /* 0x001fe20000000000 */
[----:B------:R-:W-:Y:S06]  /*2e50*/  @P0 BRA `(.L_x_36) ;  /* 0xfffffffc00300947 */ /* 0x000fec000383ffff */
[----:B------:R-:W-:-:S07]  /*2e60*/  VIADD R8, R8, 0x1 ;  /* 0x0000000108087836 */ /* 0x000fce0000000000 */
.L_x_35:
[----:B------:R-:W-:-:S13]  /*2e70*/  ISETP.NE.AND P0, PT, R7, RZ, PT ;  /* 0x000000ff0700720c */ /* 0x000fda0003f05270 */
[----:B------:R-:W-:Y:S05]  /*2e80*/  @!P0 BRA `(.L_x_37) ;  /* 0x0000000000ec8947 */ /* 0x000fea0003800000 */
[----:B------:R-:W-:Y:S02]  /*2e90*/  ISETP.GE.U32.AND P0, PT, R7, 0x4, PT ;  /* 0x000000040700780c */ /* 0x000fe40003f06070 */
[----:B------:R-:W-:-:S04]  /*2ea0*/  LOP3.LUT R15, R6, 0x3, RZ, 0xc0, !PT ;  /* 0x00000003060f7812 */ /* 0x000fc800078ec0ff */
[----:B------:R-:W-:-:S07]  /*2eb0*/  ISETP.NE.AND P1, PT, R15, RZ, PT ;  /* 0x000000ff0f00720c */ /* 0x000fce0003f25270 */
[----:B------:R-:W-:Y:S06]  /*2ec0*/  @!P0 BRA `(.L_x_38) ;  /* 0x00000000006c8947 */ /* 0x000fec0003800000 */
[----:B------:R-:W3:Y:S01]  /*2ed0*/  LDC R18, c[0x0][0x360] ;  /* 0x0000d800ff127b82 */ /* 0x000ee20000000800 */
[C---:B------:R-:W-:Y:S02]  /*2ee0*/  IMAD R7, R8.reuse, UR10, RZ ;  /* 0x0000000a08077c24 */ /* 0x040fe4000f8e02ff */
[----:B------:R-:W-:Y:S02]  /*2ef0*/  VIADD R8, R8, 0x4 ;  /* 0x0000000408087836 */ /* 0x000fe40000000000 */
[C---:B------:R-:W-:Y:S02]  /*2f00*/  IMAD R9, R7.reuse, 0x4, R4 ;  /* 0x0000000407097824 */ /* 0x040fe400078e0204 */
[----:B------:R-:W-:-:S03]  /*2f10*/  IMAD R7, R7, 0x4, R5 ;  /* 0x0000000407077824 */ /* 0x000fc600078e0205 */
[----:B------:R-:W2:Y:S01]  /*2f20*/  LDS R10, [R9] ;  /* 0x00000000090a7984 */ /* 0x000ea20000000800 */
[C---:B---3--:R-:W-:Y:S01]  /*2f30*/  IMAD R11, R18.reuse, 0x4, R9 ;  /* 0x00000004120b7824 */ /* 0x048fe200078e0209 */
[C---:B------:R-:W-:Y:S02]  /*2f40*/  LEA R12, R18.reuse, R7, 0x2 ;  /* 0x00000007120c7211 */ /* 0x040fe400078e10ff */
[----:B------:R-:W1:Y:S01]  /*2f50*/  LDS R7, [R7] ;  /* 0x0000000007077984 */ /* 0x000e620000000800 */
[C---:B------:R-:W-:Y:S02]  /*2f60*/  IMAD R13, R18.reuse, 0x4, R11 ;  /* 0x00000004120d7824 */ /* 0x040fe400078e020b */
[C---:B------:R-:W-:Y:S01]  /*2f70*/  IMAD R14, R18.reuse, 0x4, R12 ;  /* 0x00000004120e7824 */ /* 0x040fe200078e020c */
[----:B------:R-:W3:Y:S01]  /*2f80*/  LDS R11, [R11] ;  /* 0x000000000b0b7984 */ /* 0x000ee20000000800 */
[C---:B------:R-:W-:Y:S02]  /*2f90*/  IMAD R16, R18.reuse, 0x4, R13 ;  /* 0x0000000412107824 */ /* 0x040fe400078e020d */
[----:B------:R-:W-:Y:S01]  /*2fa0*/  IMAD R18, R18, 0x4, R14 ;  /* 0x0000000412127824 */ /* 0x000fe200078e020e */
[----:B------:R-:W4:Y:S04]  /*2fb0*/  LDS R12, [R12] ;  /* 0x000000000c0c7984 */ /* 0x000f280000000800 */
[----:B------:R-:W5:Y:S04]  /*2fc0*/  LDS R13, [R13] ;  /* 0x000000000d0d7984 */ /* 0x000f680000000800 */
[----:B------:R-:W0:Y:S04]  /*2fd0*/  LDS R14, [R14] ;  /* 0x000000000e0e7984 */ /* 0x000e280000000800 */
[----:B------:R-:W0:Y:S01]  /*2fe0*/  LDS R9, [R16] ;  /* 0x0000000010097984 */ /* 0x000e220000000800 */
[----:B--2---:R-:W-:-:S03]  /*2ff0*/  FADD R10, R17, R10 ;  /* 0x0000000a110a7221 */ /* 0x004fc60000000000 */
[----:B------:R-:W2:Y:S01]  /*3000*/  LDS R18, [R18] ;  /* 0x0000000012127984 */ /* 0x000ea20000000800 */
[----:B-1----:R-:W-:Y:S01]  /*3010*/  FADD R7, R0, R7 ;  /* 0x0000000700077221 */ /* 0x002fe20000000000 */
[----:B---3--:R-:W-:-:S03]  /*3020*/  FADD R10, R10, R11 ;  /* 0x0000000b0a0a7221 */ /* 0x008fc60000000000 */
[----:B----4-:R-:W-:Y:S01]  /*3030*/  FADD R7, R7, R12 ;  /* 0x0000000c07077221 */ /* 0x010fe20000000000 */
[----:B-----5:R-:W-:-:S03]  /*3040*/  FADD R10, R10, R13 ;  /* 0x0000000d0a0a7221 */ /* 0x020fc60000000000 */
[----:B0-----:R-:W-:Y:S01]  /*3050*/  FADD R7, R7, R14 ;  /* 0x0000000e07077221 */ /* 0x001fe20000000000 */
[----:B------:R-:W-:-:S03]  /*3060*/  FADD R17, R10, R9 ;  /* 0x000000090a117221 */ /* 0x000fc60000000000 */
[----:B--2---:R-:W-:-:S07]  /*3070*/  FADD R0, R7, R18 ;  /* 0x0000001207007221 */ /* 0x004fce0000000000 */
.L_x_38:
[----:B------:R-:W-:Y:S05]  /*3080*/  @!P1 BRA `(.L_x_37) ;  /* 0x00000000006c9947 */ /* 0x000fea0003800000 */
[----:B------:R-:W-:Y:S02]  /*3090*/  ISETP.NE.AND P0, PT, R15, 0x1, PT ;  /* 0x000000010f00780c */ /* 0x000fe40003f05270 */
[----:B------:R-:W-:-:S04]  /*30a0*/  LOP3.LUT R6, R6, 0x1, RZ, 0xc0, !PT ;  /* 0x0000000106067812 */ /* 0x000fc800078ec0ff */
[----:B------:R-:W-:-:S07]  /*30b0*/  ISETP.NE.U32.AND P1, PT, R6, 0x1, PT ;  /* 0x000000010600780c */ /* 0x000fce0003f25070 */
[----:B------:R-:W-:Y:S06]  /*30c0*/  @!P0 BRA `(.L_x_39) ;  /* 0x00000000003c8947 */ /* 0x000fec0003800000 */
[----:B------:R-:W3:Y:S01]  /*30d0*/  LDC R12, c[0x0][0x360] ;  /* 0x0000d800ff0c7b82 */ /* 0x000ee20000000800 */
[C---:B------:R-:W-:Y:S02]  /*30e0*/  IMAD R6, R8.reuse, UR10, RZ ;  /* 0x0000000a08067c24 */ /* 0x040fe4000f8e02ff */
[----:B------:R-:W-:Y:S02]  /*30f0*/  VIADD R8, R8, 0x2 ;  /* 0x0000000208087836 */ /* 0x000fe40000000000 */
[C---:B------:R-:W-:Y:S02]  /*3100*/  IMAD R7, R6.reuse, 0x4, R4 ;  /* 0x0000000406077824 */ /* 0x040fe400078e0204 */
[----:B------:R-:W-:-:S03]  /*3110*/  IMAD R9, R6, 0x4, R5 ;  /* 0x0000000406097824 */ /* 0x000fc600078e0205 */
[----:B------:R-:W2:Y:S01]  /*3120*/  LDS R6, [R7] ;  /* 0x0000000007067984 */ /* 0x000ea20000000800 */
[C---:B---3--:R-:W-:Y:S01]  /*3130*/  LEA R10, R12.reuse, R7, 0x2 ;  /* 0x000000070c0a7211 */ /* 0x048fe200078e10ff */
[----:B------:R-:W-:Y:S02]  /*3140*/  IMAD R12, R12, 0x4, R9 ;  /* 0x000000040c0c7824 */ /* 0x000fe400078e0209 */
[----:B------:R-:W1:Y:S04]  /*3150*/  LDS R9, [R9] ;  /* 0x0000000009097984 */ /* 0x000e680000000800 */
[----:B------:R-:W3:Y:S04]  /*3160*/  LDS R11, [R10] ;  /* 0x000000000a0b7984 */ /* 0x000ee80000000800 */
[----:B------:R-:W4:Y:S01]  /*3170*/  LDS R13, [R12] ;  /* 0x000000000c0d7984 */ /* 0x000f220000000800 */
[----:B--2---:R-:W-:Y:S01]  /*3180*/  FADD R6, R17, R6 ;  /* 0x0000000611067221 */ /* 0x004fe20000000000 */
[----:B-1----:R-:W-:-:S03]  /*3190*/  FADD R0, R0, R9 ;  /* 0x0000000900007221 */ /* 0x002fc60000000000 */
[----:B---3--:R-:W-:Y:S01]  /*31a0*/  FADD R17, R6, R11 ;  /* 0x0000000b06117221 */ /* 0x008fe20000000000 */
[----:B----4-:R-:W-:-:S07]  /*31b0*/  FADD R0, R0, R13 ;  /* 0x0000000d00007221 */ /* 0x010fce0000000000 */
.L_x_39:
[----:B------:R-:W-:Y:S05]  /*31c0*/  @P1 BRA `(.L_x_37) ;  /* 0x00000000001c1947 */ /* 0x000fea0003800000 */
[----:B------:R-:W-:-:S04]  /*31d0*/  IMAD R8, R8, UR10, RZ ;  /* 0x0000000a08087c24 */ /* 0x000fc8000f8e02ff */
[C---:B------:R-:W-:Y:S02]  /*31e0*/  IMAD R6, R8.reuse, 0x4, R4 ;  /* 0x0000000408067824 */ /* 0x040fe400078e0204 */
[----:B------:R-:W-:-:S04]  /*31f0*/  IMAD R8, R8, 0x4, R5 ;  /* 0x0000000408087824 */ /* 0x000fc800078e0205 */
[----:B------:R-:W2:Y:S04]  /*3200*/  LDS R6, [R6] ;  /* 0x0000000006067984 */ /* 0x000ea80000000800 */
[----:B------:R-:W1:Y:S01]  /*3210*/  LDS R7, [R8] ;  /* 0x0000000008077984 */ /* 0x000e620000000800 */
[----:B--2---:R-:W-:Y:S01]  /*3220*/  FADD R17, R17, R6 ;  /* 0x0000000611117221 */ /* 0x004fe20000000000 */
[----:B-1----:R-:W-:-:S07]  /*3230*/  FADD R0, R0, R7 ;  /* 0x0000000700007221 */ /* 0x002fce0000000000 */
.L_x_37:
[----:B--2---:R2:W-:Y:S04]  /*3240*/  STS [R4], R17 ;  /* 0x0000001104007388 */ /* 0x0045e80000000800 */
[----:B-1----:R2:W-:Y:S02]  /*3250*/  STS [R5], R0 ;  /* 0x0000000005007388 */ /* 0x0025e40000000800 */
.L_x_34:
[----:B------:R-:W3:Y:S01]  /*3260*/  S2UR UR6, SR_CTAID.Z ;  /* 0x00000000000679c3 */ /* 0x000ee20000002700 */
[----:B------:R-:W4:Y:S01]  /*3270*/  LDCU UR12, c[0x0][0x370] ;  /* 0x00006e00ff0c77ac */ /* 0x000f220008000800 */
[----:B0-2---:R-:W0:Y:S01]  /*3280*/  F2F.F64.F32 R4, R17 ;  /* 0x0000001100047310 */ /* 0x005e220000201800 */
[----:B------:R-:W-:Y:S01]  /*3290*/  UIMAD UR7, UR10, UR11, URZ ;  /* 0x0000000b0a0772a4 */ /* 0x000fe2000f8e02ff */
[----:B------:R-:W-:-:S04]  /*32a0*/  UMOV UR14, 0x66666666 ;  /* 0x66666666000e7882 */ /* 0x000fc80000000000 */
[----:B------:R-:W2:Y:S01]  /*32b0*/  LDC R8, c[0x0][0x378] ;  /* 0x0000de00ff087b82 */ /* 0x000ea20000000800 */
[----:B------:R-:W-:Y:S01]  /*32c0*/  UMOV UR15, 0x40de6666 ;  /* 0x40de6666000f7882 */ /* 0x000fe20000000000 */
[----:B-1----:R-:W1:Y:S01]  /*32d0*/  F2F.F64.F32 R6, R0 ;  /* 0x0000000000067310 */ /* 0x002e620000201800 */
[----:B------:R-:W5:Y:S01]  /*32e0*/  LDCU.64 UR16, c[0x0][0x388] ;  /* 0x00007100ff1077ac */ /* 0x000f620008000a00 */
[----:B0-----:R-:W-:Y:S01]  /*32f0*/  DMUL R4, R4, UR14 ;  /* 0x0000000e04047c28 */ /* 0x001fe20008000000 */
[----:B----4-:R-:W-:-:S04]  /*3300*/  UIMAD UR5, UR10, UR12, URZ ;  /* 0x0000000c0a0572a4 */ /* 0x010fc8000f8e02ff */
[----:B---3--:R-:W-:Y:S01]  /*3310*/  UIMAD UR5, UR5, UR6, URZ ;  /* 0x00000006050572a4 */ /* 0x008fe2000f8e02ff */
[----:B-1----:R-:W-:-:S04]  /*3320*/  DMUL R6, R6, UR14 ;  /* 0x0000000e06067c28 */ /* 0x002fc80008000000 */
[----:B------:R-:W0:Y:S01]  /*3330*/  F2I.F64.TRUNC R5, R4 ;  /* 0x0000000400057311 */ /* 0x000e22000030d100 */
[----:B------:R-:W-:Y:S01]  /*3340*/  IADD3 R2, P0, P1, R2, UR5, R3 ;  /* 0x0000000502027c10 */ /* 0x000fe2000f91e003 */
[----:B--2---:R-:W-:-:S06]  /*3350*/  IMAD R8, R8, UR7, RZ ;  /* 0x0000000708087c24 */ /* 0x004fcc000f8e02ff */
[----:B------:R-:W1:Y:S01]  /*3360*/  F2I.F64.TRUNC R7, R6 ;  /* 0x0000000600077311 */ /* 0x000e62000030d100 */
[----:B------:R-:W-:-:S05]  /*3370*/  IMAD R3, R8, UR12, RZ ;  /* 0x0000000c08037c24 */ /* 0x000fca000f8e02ff */
[----:B------:R-:W-:Y:S02]  /*3380*/  IADD3 R0, P2, PT, R3, R2, RZ ;  /* 0x0000000203007210 */ /* 0x000fe40007f5e0ff */
[----:B------:R-:W-:Y:S02]  /*3390*/  IADD3.X R3, PT, PT, RZ, RZ, RZ, P0, P1 ;  /* 0x000000ffff037210 */ /* 0x000fe400007e24ff */
[----:B-----5:R-:W-:-:S03]  /*33a0*/  LEA R2, P0, R0, UR16, 0x1 ;  /* 0x0000001000027c11 */ /* 0x020fc6000f8008ff */
[----:B------:R-:W-:-:S05]  /*33b0*/  IMAD.X R3, RZ, RZ, R3, P2 ;  /* 0x000000ffff037224 */ /* 0x000fca00010e0603 */
[----:B------:R-:W-:-:S05]  /*33c0*/  LEA.HI.X R3, R0, UR17, R3, 0x1, P0 ;  /* 0x0000001100037c11 */ /* 0x000fca00080f0c03 */
[----:B0-----:R-:W-:Y:S04]  /*33d0*/  STG.E.U16 desc[UR8][R2.64], R5 ;  /* 0x0000000502007986 */ /* 0x001fe8000c101508 */
[----:B-1----:R-:W-:Y:S01]  /*33e0*/  STG.E.U16 desc[UR8][R2.64+0x2], R7 ;  /* 0x0000020702007986 */ /* 0x002fe2000c101508 */
[----:B------:R-:W-:Y:S05]  /*33f0*/  EXIT ;  /* 0x000000000000794d */ /* 0x000fea0003800000 */
        .weak           $__internal_0_$__cuda_sm3x_div_rn_noftz_f32_slowpath
        .type           $__internal_0_$__cuda_sm3x_div_rn_noftz_f32_slowpath,@function
        .size           $__internal_0_$__cuda_sm3x_div_rn_noftz_f32_slowpath,(.L_x_49 - $__internal_0_$__cuda_sm3x_div_rn_noftz_f32_slowpath)
$__internal_0_$__cuda_sm3x_div_rn_noftz_f32_slowpath:
[----:B------:R-:W-:Y:S02]  /*3400*/  SHF.R.U32.HI R10, RZ, 0x17, R3 ;  /* 0x00000017ff0a7819 */ /* 0x000fe40000011603 */
[----:B------:R-:W-:Y:S02]  /*3410*/  SHF.R.U32.HI R9, RZ, 0x17, R0 ;  /* 0x00000017ff097819 */ /* 0x000fe40000011600 */
[----:B------:R-:W-:Y:S02]  /*3420*/  LOP3.LUT R10, R10, 0xff, RZ, 0xc0, !PT ;  /* 0x000000ff0a0a7812 */ /* 0x000fe400078ec0ff */
[----:B------:R-:W-:Y:S02]  /*3430*/  LOP3.LUT R14, R9, 0xff, RZ, 0xc0, !PT ;  /* 0x000000ff090e7812 */ /* 0x000fe400078ec0ff */
[----:B------:R-:W-:Y:S01]  /*3440*/  MOV R11, R3 ;  /* 0x00000003000b7202 */ /* 0x000fe20000000f00 */
[----:B------:R-:W-:Y:S02]  /*3450*/  VIADD R13, R10, 0xffffffff ;  /* 0xffffffff0a0d7836 */ /* 0x000fe40000000000 */
[----:B------:R-:W-:-:S03]  /*3460*/  VIADD R12, R14, 0xffffffff ;  /* 0xffffffff0e0c7836 */ /* 0x000fc60000000000 */
[----:B------:R-:W-:-:S04]  /*3470*/  ISETP.GT.U32.AND P0, PT, R13, 0xfd, PT ;  /* 0x000000fd0d00780c */ /* 0x000fc80003f04070 */
[----:B------:R-:W-:-:S13]  /*3480*/  ISETP.GT.U32.OR P0, PT, R12, 0xfd, P0 ;  /* 0x000000fd0c00780c */ /* 0x000fda0000704470 */
[----:B------:R-:W-:Y:S01]  /*3490*/  @!P0 IMAD.MOV.U32 R9, RZ, RZ, RZ ;  /* 0x000000ffff098224 */ /* 0x000fe200078e00ff */
[----:B------:R-:W-:Y:S06]  /*34a0*/  @!P0 BRA `(.L_x_40) ;  /* 0x0000000000648947 */ /* 0x000fec0003800000 */
[----:B------:R-:W-:-:S13]  /*34b0*/  FSETP.GTU.FTZ.AND P0, PT, |R0|, +INF , PT ;  /* 0x7f8000000000780b */ /* 0x000fda0003f1c200 */
[----:B------:R-:W-:Y:S05]  /*34c0*/  @P0 BRA `(.L_x_41) ;  /* 0x0000000400540947 */ /* 0x000fea0003800000 */
[----:B------:R-:W-:-:S13]  /*34d0*/  FSETP.GTU.FTZ.AND P0, PT, |R3|, +INF , PT ;  /* 0x7f8000000300780b */ /* 0x000fda0003f1c200 */
[----:B------:R-:W-:Y:S05]  /*34e0*/  @P0 BRA `(.L_x_41) ;  /* 0x00000004004c0947 */ /* 0x000fea0003800000 */
[----:B------:R-:W-:-:S13]  /*34f0*/  LOP3.LUT P0, RZ, R11, 0x7fffffff, R0, 0xc8, !PT ;  /* 0x7fffffff0bff7812 */ /* 0x000fda000780c800 */
[----:B------:R-:W-:Y:S05]  /*3500*/  @!P0 BRA `(.L_x_42) ;  /* 0x00000004003c8947 */ /* 0x000fea0003800000 */
[----:B------:R-:W-:Y:S01]  /*3510*/  FADD.FTZ R9, |R0|, -RZ ;  /* 0x800000ff00097221 */ /* 0x000fe20000010200 */
[----:B------:R-:W-:-:S04]  /*3520*/  FADD.FTZ R15, |R3|, -RZ ;  /* 0x800000ff030f7221 */ /* 0x000fc80000010200 */
[----:B------:R-:W-:Y:S02]  /*3530*/  FSETP.NEU.FTZ.AND P0, PT, R9, +INF , PT ;  /* 0x7f8000000900780b */ /* 0x000fe40003f1d000 */
[----:B------:R-:W-:Y:S02]  /*3540*/  FSETP.NEU.FTZ.AND P2, PT, R15, +INF , PT ;  /* 0x7f8000000f00780b */ /* 0x000fe40003f5d000 */
[----:B------:R-:W-:-:S11]  /*3550*/  FSETP.NEU.FTZ.AND P1, PT, R9, +INF , PT ;  /* 0x7f8000000900780b */ /* 0x000fd60003f3d000 */
[----:B------:R-:W-:Y:S05]  /*3560*/  @!P2 BRA !P0, `(.L_x_42) ;  /* 0x000000040024a947 */ /* 0x000fea0004000000 */
[----:B------:R-:W-:-:S04]  /*3570*/  LOP3.LUT P0, RZ, R0, 0x7fffffff, RZ, 0xc0, !PT ;  /* 0x7fffffff00ff7812 */ /* 0x000fc8000780c0ff */
[----:B------:R-:W-:-:S13]  /*3580*/  PLOP3.LUT P0, PT, P2, P0, PT, 0x2f, 0xf2 ;  /* 0x0000000000f2781c */ /* 0x000fda0001700577 */
[----:B------:R-:W-:Y:S05]  /*3590*/  @P0 BRA `(.L_x_43) ;  /* 0x0000000400100947 */ /* 0x000fea0003800000 */
[----:B------:R-:W-:-:S04]  /*35a0*/  LOP3.LUT P0, RZ, R11, 0x7fffffff, RZ, 0xc0, !PT ;  /* 0x7fffffff0bff7812 */ /* 0x000fc8000780c0ff */
[----:B------:R-:W-:-:S13]  /*35b0*/  PLOP3.LUT P0, PT, P1, P0, PT, 0x2f, 0xf2 ;  /* 0x0000000000f2781c */ /* 0x000fda0000f00577 */
[----:B------:R-:W-:Y:S05]  /*35c0*/  @P0 BRA `(.L_x_44) ;  /* 0x0000000000f80947 */ /* 0x000fea0003800000 */
[----:B------:R-:W-:Y:S02]  /*35d0*/  ISETP.GE.AND P0, PT, R12, RZ, PT ;  /* 0x000000ff0c00720c */ /* 0x000fe40003f06270 */
[----:B------:R-:W-:-:S11]  /*35e0*/  ISETP.GE.AND P1, PT, R13, RZ, PT ;  /* 0x000000ff0d00720c */ /* 0x000fd60003f26270 */
[----:B------:R-:W-:Y:S02]  /*35f0*/  @P0 IMAD.MOV.U32 R9, RZ, RZ, RZ ;  /* 0x000000ffff090224 */ /* 0x000fe400078e00ff */
[----:B------:R-:W-:Y:S01]  /*3600*/  @!P0 FFMA R0, R0, 1.84467440737095516160e+19, RZ ;  /* 0x5f80000000008823 */ /* 0x000fe200000000ff */
[----:B------:R-:W-:Y:S02]  /*3610*/  @!P0 IMAD.MOV.U32 R9, RZ, RZ, -0x40 ;  /* 0xffffffc0ff098424 */ /* 0x000fe400078e00ff */
[----:B------:R-:W-:Y:S02]  /*3620*/  @!P1 FFMA R11, R3, 1.84467440737095516160e+19, RZ ;  /* 0x5f800000030b9823 */ /* 0x000fe400000000ff */
[----:B------:R-:W-:-:S07]  /*3630*/  @!P1 VIADD R9, R9, 0x40 ;  /* 0x0000004009099836 */ /* 0x000fce0000000000 */
.L_x_40:
[----:B------:R-:W-:-:S05]  /*3640*/  LEA R12, R10, 0xc0800000, 0x17 ;  /* 0xc08000000a0c7811 */ /* 0x000fca00078eb8ff */
[----:B------:R-:W-:Y:S02]  /*3650*/  IMAD.IADD R12, R11, 0x1, -R12 ;  /* 0x000000010b0c7824 */ /* 0x000fe400078e0a0c */
[----:B------:R-:W-:Y:S02]  /*3660*/  VIADD R11, R14, 0xffffff81 ;  /* 0xffffff810e0b7836 */ /* 0x000fe40000000000 */
[----:B------:R0:W1:Y:S01]  /*3670*/  MUFU.RCP R13, R12 ;  /* 0x0000000c000d7308 */ /* 0x0000620000001000 */
[----:B------:R-:W-:Y:S01]  /*3680*/  FADD.FTZ R15, -R12, -RZ ;  /* 0x800000ff0c0f7221 */ /* 0x000fe20000010100 */
[C---:B------:R-:W-:Y:S01]  /*3690*/  IMAD R0, R11.reuse, -0x800000, R0 ;  /* 0xff8000000b007824 */ /* 0x040fe200078e0200 */
[----:B0-----:R-:W-:-:S05]  /*36a0*/  IADD3 R12, PT, PT, R11, 0x7f, -R10 ;  /* 0x0000007f0b0c7810 */ /* 0x001fca0007ffe80a */
[----:B------:R-:W-:Y:S02]  /*36b0*/  IMAD.IADD R9, R12, 0x1, R9 ;  /* 0x000000010c097824 */ /* 0x000fe400078e0209 */
[----:B-1----:R-:W-:-:S04]  /*36c0*/  FFMA R14, R13, R15, 1 ;  /* 0x3f8000000d0e7423 */ /* 0x002fc8000000000f */
[----:B------:R-:W-:-:S04]  /*36d0*/  FFMA R16, R13, R14, R13 ;  /* 0x0000000e0d107223 */ /* 0x000fc8000000000d */
[----:B------:R-:W-:-:S04]  /*36e0*/  FFMA R13, R0, R16, RZ ;  /* 0x00000010000d7223 */ /* 0x000fc800000000ff */
[----:B------:R-:W-:-:S04]  /*36f0*/  FFMA R14, R15, R13, R0 ;  /* 0x0000000d0f0e7223 */ /* 0x000fc80000000000 */
[----:B------:R-:W-:-:S04]  /*3700*/  FFMA R13, R16, R14, R13 ;  /* 0x0000000e100d7223 */ /* 0x000fc8000000000d */
[----:B------:R-:W-:-:S04]  /*3710*/  FFMA R14, R15, R13, R0 ;  /* 0x0000000d0f0e7223 */ /* 0x000fc80000000000 */
[----:B------:R-:W-:-:S05]  /*3720*/  FFMA R0, R16, R14, R13 ;  /* 0x0000000e10007223 */ /* 0x000fca000000000d */
[----:B------:R-:W-:-:S04]  /*3730*/  SHF.R.U32.HI R10, RZ, 0x17, R0 ;  /* 0x00000017ff0a7819 */ /* 0x000fc80000011600 */
[----:B------:R-:W-:-:S04]  /*3740*/  LOP3.LUT R10, R10, 0xff, RZ, 0xc0, !PT ;  /* 0x000000ff0a0a7812 */ /* 0x000fc800078ec0ff */
[----:B------:R-:W-:-:S05]  /*3750*/  IADD3 R15, PT, PT, R10, R9, RZ ;  /* 0x000000090a0f7210 */ /* 0x000fca0007ffe0ff */
[----:B------:R-:W-:-:S05]  /*3760*/  VIADD R10, R15, 0xffffffff ;  /* 0xffffffff0f0a7836 */ /* 0x000fca0000000000 */
[----:B------:R-:W-:-:S13]  /*3770*/  ISETP.GE.U32.AND P0, PT, R10, 0xfe, PT ;  /* 0x000000fe0a00780c */ /* 0x000fda0003f06070 */
[----:B------:R-:W-:Y:S05]  /*3780*/  @!P0 BRA `(.L_x_45) ;  /* 0x0000000000808947 */ /* 0x000fea0003800000 */
[----:B------:R-:W-:-:S13]  /*3790*/  ISETP.GT.AND P0, PT, R15, 0xfe, PT ;  /* 0x000000fe0f00780c */ /* 0x000fda0003f04270 */
[----:B------:R-:W-:Y:S05]  /*37a0*/  @P0 BRA `(.L_x_46) ;  /* 0x00000000006c0947 */ /* 0x000fea0003800000 */
[----:B------:R-:W-:-:S13]  /*37b0*/  ISETP.GE.AND P0, PT, R15, 0x1, PT ;  /* 0x000000010f00780c */ /* 0x000fda0003f06270 */
[----:B------:R-:W-:Y:S05]  /*37c0*/  @P0 BRA `(.L_x_47) ;  /* 0x0000000000980947 */ /* 0x000fea0003800000 */
[----:B------:R-:W-:Y:S02]  /*37d0*/  ISETP.GE.AND P0, PT, R15, -0x18, PT ;  /* 0xffffffe80f00780c */ /* 0x000fe40003f06270 */
[----:B------:R-:W-:-:S11]  /*37e0*/  LOP3.LUT R0, R0, 0x80000000, RZ, 0xc0, !PT ;  /* 0x8000000000007812 */ /* 0x000fd600078ec0ff */
[----:B------:R-:W-:Y:S05]  /*37f0*/  @!P0 BRA `(.L_x_47) ;  /* 0x00000000008c8947 */ /* 0x000fea0003800000 */
[CCC-:B------:R-:W-:Y:S01]  /*3800*/  FFMA.RZ R9, R16.reuse, R14.reuse, R13.reuse ;  /* 0x0000000e10097223 */ /* 0x1c0fe2000000c00d */
[C---:B------:R-:W-:Y:S02]  /*3810*/  VIADD R12, R15.reuse, 0x20 ;  /* 0x000000200f0c7836 */ /* 0x040fe40000000000 */
[CCC-:B------:R-:W-:Y:S01]  /*3820*/  FFMA.RM R10, R16.reuse, R14.reuse, R13.reuse ;  /* 0x0000000e100a7223 */ /* 0x1c0fe2000000400d */
[----:B------:R-:W-:Y:S02]  /*3830*/  ISETP.NE.AND P2, PT, R15, RZ, PT ;  /* 0x000000ff0f00720c */ /* 0x000fe40003f45270 */
[----:B------:R-:W-:Y:S01]  /*3840*/  LOP3.LUT R11, R9, 0x7fffff, RZ, 0xc0, !PT ;  /* 0x007fffff090b7812 */ /* 0x000fe200078ec0ff */
[----:B------:R-:W-:Y:S01]  /*3850*/  FFMA.RP R9, R16, R14, R13 ;  /* 0x0000000e10097223 */ /* 0x000fe2000000800d */
[----:B------:R-:W-:Y:S01]  /*3860*/  IMAD.MOV R13, RZ, RZ, -R15 ;  /* 0x000000ffff0d7224 */ /* 0x000fe200078e0a0f */
[----:B------:R-:W-:Y:S02]  /*3870*/  ISETP.NE.AND P1, PT, R15, RZ, PT ;  /* 0x000000ff0f00720c */ /* 0x000fe40003f25270 */
[----:B------:R-:W-:-:S02]  /*3880*/  LOP3.LUT R11, R11, 0x800000, RZ, 0xfc, !PT ;  /* 0x008000000b0b7812 */ /* 0x000fc400078efcff */
[----:B------:R-:W-:Y:S02]  /*3890*/  FSETP.NEU.FTZ.AND P0, PT, R9, R10, PT ;  /* 0x0000000a0900720b */ /* 0x000fe40003f1d000 */
[----:B------:R-:W-:Y:S02]  /*38a0*/  SHF.L.U32 R12, R11, R12, RZ ;  /* 0x0000000c0b0c7219 */ /* 0x000fe400000006ff */
[----:B------:R-:W-:Y:S02]  /*38b0*/  SEL R10, R13, RZ, P2 ;  /* 0x000000ff0d0a7207 */ /* 0x000fe40001000000 */
[----:B------:R-:W-:Y:S02]  /*38c0*/  ISETP.NE.AND P1, PT, R12, RZ, P1 ;  /* 0x000000ff0c00720c */ /* 0x000fe40000f25270 */
[----:B------:R-:W-:Y:S02]  /*38d0*/  SHF.R.U32.HI R10, RZ, R10, R11 ;  /* 0x0000000aff0a7219 */ /* 0x000fe4000001160b */
[----:B------:R-:W-:-:S02]  /*38e0*/  PLOP3.LUT P0, PT, P0, P1, PT, 0xf8, 0x8f ;  /* 0x00000000008f781c */ /* 0x000fc40000703f70 */
[----:B------:R-:W-:Y:S02]  /*38f0*/  SHF.R.U32.HI R12, RZ, 0x1, R10 ;  /* 0x00000001ff0c7819 */ /* 0x000fe4000001160a */
[----:B------:R-:W-:-:S04]  /*3900*/  SEL R9, RZ, 0x1, !P0 ;  /* 0x00000001ff097807 */ /* 0x000fc80004000000 */
[----:B------:R-:W-:-:S04]  /*3910*/  LOP3.LUT R9, R9, 0x1, R12, 0xf8, !PT ;  /* 0x0000000109097812 */ /* 0x000fc800078ef80c */
[----:B------:R-:W-:-:S05]  /*3920*/  LOP3.LUT R9, R9, R10, RZ, 0xc0, !PT ;  /* 0x0000000a09097212 */ /* 0x000fca00078ec0ff */
[----:B------:R-:W-:-:S05]  /*3930*/  IMAD.IADD R9, R12, 0x1, R9 ;  /* 0x000000010c097824 */ /* 0x000fca00078e0209 */
[----:B------:R-:W-:Y:S01]  /*3940*/  LOP3.LUT R0, R9, R0, RZ, 0xfc, !PT ;  /* 0x0000000009007212 */ /* 0x000fe200078efcff */
[----:B------:R-:W-:Y:S06]  /*3950*/  BRA `(.L_x_47) ;  /* 0x0000000000347947 */ /* 0x000fec0003800000 */
.L_x_46:
[----:B------:R-:W-:-:S04]  /*3960*/  LOP3.LUT R0, R0, 0x80000000, RZ, 0xc0, !PT ;  /* 0x8000000000007812 */ /* 0x000fc800078ec0ff */
[----:B------:R-:W-:Y:S01]  /*3970*/  LOP3.LUT R0, R0, 0x7f800000, RZ, 0xfc, !PT ;  /* 0x7f80000000007812 */ /* 0x000fe200078efcff */
[----:B------:R-:W-:Y:S06]  /*3980*/  BRA `(.L_x_47) ;  /* 0x0000000000287947 */ /* 0x000fec0003800000 */
.L_x_45:
[----:B------:R-:W-:Y:S01]  /*3990*/  IMAD R0, R9, 0x800000, R0 ;  /* 0x0080000009007824 */ /* 0x000fe200078e0200 */
[----:B------:R-:W-:Y:S06]  /*39a0*/  BRA `(.L_x_47) ;  /* 0x0000000000207947 */ /* 0x000fec0003800000 */
.L_x_44:
[----:B------:R-:W-:-:S04]  /*39b0*/  LOP3.LUT R0, R11, 0x80000000, R0, 0x48, !PT ;  /* 0x800000000b007812 */ /* 0x000fc800078e4800 */
[----:B------:R-:W-:Y:S01]  /*39c0*/  LOP3.LUT R0, R0, 0x7f800000, RZ, 0xfc, !PT ;  /* 0x7f80000000007812 */ /* 0x000fe200078efcff */
[----:B------:R-:W-:Y:S06]  /*39d0*/  BRA `(.L_x_47) ;  /* 0x0000000000147947 */ /* 0x000fec0003800000 */
.L_x_43:
[----:B------:R-:W-:Y:S01]  /*39e0*/  LOP3.LUT R0, R11, 0x80000000, R0, 0x48, !PT ;  /* 0x800000000b007812 */ /* 0x000fe200078e4800 */
[----:B------:R-:W-:Y:S06]  /*39f0*/  BRA `(.L_x_47) ;  /* 0x00000000000c7947 */ /* 0x000fec0003800000 */
.L_x_42:
[----:B------:R-:W0:Y:S01]  /*3a00*/  MUFU.RSQ R0, -QNAN ;  /* 0xffc0000000007908 */ /* 0x000e220000001400 */
[----:B------:R-:W-:Y:S05]  /*3a10*/  BRA `(.L_x_47) ;  /* 0x0000000000047947 */ /* 0x000fea0003800000 */
.L_x_41:
[----:B------:R-:W-:-:S07]  /*3a20*/  FADD.FTZ R0, R0, R3 ;  /* 0x0000000300007221 */ /* 0x000fce0000010000 */
.L_x_47:
[----:B------:R-:W-:-:S04]  /*3a30*/  IMAD.MOV.U32 R9, RZ, RZ, 0x0 ;  /* 0x00000000ff097424 */ /* 0x000fc800078e00ff */
[----:B0-----:R-:W-:Y:S05]  /*3a40*/  RET.REL.NODEC R8 `(_Z24interpolate_and_multiplyPfPs) ;  /* 0xffffffc4086c7950 */ /* 0x001fea0003c3ffff */
.L_x_48:
[----:B------:R-:W-:-:S00]  /*3a50*/  BRA `(.L_x_48) ;  /* 0xfffffffc00fc7947 */ /* 0x000fc0000383ffff */
[----:B------:R-:W-:-:S00]  /*3a60*/  NOP ;  /* 0x0000000000007918 */ /* 0x000fc00000000000 */
        /* <DEDUP_REMOVED lines=9> */
.L_x_49:


//--------------------- .nv.global.init           --------------------------
	.section	.nv.global.init,"aw",@progbits
	.align	4
.nv.global.init:
	.type		__cudart_i2opi_f,@object
	.size		__cudart_i2opi_f,(.L_2 - __cudart_i2opi_f)
__cudart_i2opi_f:
        /*0000*/ 	.byte	0x41, 0x90, 0x43, 0x3c, 0x99, 0x95, 0x62, 0xdb, 0xc0, 0xdd, 0x34, 0xf5, 0xd1, 0x57, 0x27, 0xfc
        /*0010*/ 	.byte	0x29, 0x15, 0x44, 0x4e, 0x6e, 0x83, 0xf9, 0xa2
.L_2:


//--------------------- .nv.shared._Z24interpolate_and_multiplyPfPs --------------------------
	.section	.nv.shared._Z24interpolate_and_multiplyPfPs,"aw",@nobits
	.sectionflags	@""
	.align	4
.nv.shared._Z24interpolate_and_multiplyPfPs:
	.zero		9216


//--------------------- .nv.shared.reserved.0     --------------------------
	.section	.nv.shared.reserved.0,"aw",@nobits
	.weak		__nv_reservedSMEM_offset_0_alias
	.size		__nv_reservedSMEM_offset_0_alias, 0, 64
	.other		__nv_reservedSMEM_offset_0_alias,@"STO_CUDA_RESERVED_SHARED STV_DEFAULT"
__nv_reservedSMEM_offset_0_alias:
	.zero		0
	.zero		64


//--------------------- .nv.constant0._Z24interpolate_and_multiplyPfPs --------------------------
	.section	.nv.constant0._Z24interpolate_and_multiplyPfPs,"a",@progbits
	.sectionflags	@""
	.align	4
.nv.constant0._Z24interpolate_and_multiplyPfPs:
	.zero		912


//--------------------- SYMBOLS --------------------------

	.type		.nv.reservedSmem.offset0,@object
	.size		.nv.reservedSmem.offset0,0x4
	.type		.nv.reservedSmem.cap,@object
	.size		.nv.reservedSmem.cap,0x4
